//
// Generated by NVIDIA NVVM Compiler
//
// Compiler Build ID: CL-36424714
// Cuda compilation tools, release 13.0, V13.0.88
// Based on NVVM 20.0.0
//

.version 9.0
.target sm_100
.address_size 64

	// .globl	_Z26matrixMultiplicationKernelPfS_S_
.global .align 4 .b8 __cudart_i2opi_f[24] = {65, 144, 67, 60, 153, 149, 98, 219, 192, 221, 52, 245, 209, 87, 39, 252, 41, 21, 68, 78, 110, 131, 249, 162};

.visible .entry _Z26matrixMultiplicationKernelPfS_S_(
	.param .u64 .ptr .align 1 _Z26matrixMultiplicationKernelPfS_S__param_0,
	.param .u64 .ptr .align 1 _Z26matrixMultiplicationKernelPfS_S__param_1,
	.param .u64 .ptr .align 1 _Z26matrixMultiplicationKernelPfS_S__param_2
)
{
	.reg .pred 	%p<5>;
	.reg .b32 	%r<19>;
	.reg .b32 	%f<52>;
	.reg .b64 	%rd<18>;

	ld.param.u64 	%rd5, [_Z26matrixMultiplicationKernelPfS_S__param_0];
	ld.param.u64 	%rd6, [_Z26matrixMultiplicationKernelPfS_S__param_1];
	ld.param.u64 	%rd7, [_Z26matrixMultiplicationKernelPfS_S__param_2];
	mov.u32 	%r8, %ctaid.x;
	mov.u32 	%r9, %ntid.x;
	mov.u32 	%r10, %tid.x;
	mad.lo.s32 	%r1, %r8, %r9, %r10;
	mov.u32 	%r11, %ctaid.y;
	mov.u32 	%r12, %ntid.y;
	mov.u32 	%r13, %tid.y;
	mad.lo.s32 	%r14, %r11, %r12, %r13;
	setp.gt.s32 	%p1, %r1, 1023;
	setp.gt.u32 	%p2, %r14, 1023;
	or.pred  	%p3, %p1, %p2;
	@%p3 bra 	$L__BB0_4;
	shl.b32 	%r3, %r14, 10;
	mul.wide.u32 	%rd8, %r3, 4;
	cvta.to.global.u64 	%rd9, %rd5;
	add.s64 	%rd10, %rd8, %rd9;
	add.s64 	%rd17, %rd10, 32;
	cvta.to.global.u64 	%rd11, %rd6;
	add.s64 	%rd2, %rd11, 32768;
	mov.f32 	%f51, 0f00000000;
	mov.b32 	%r18, 0;
	mov.u32 	%r17, %r1;
$L__BB0_2:
	mul.wide.s32 	%rd12, %r17, 4;
	add.s64 	%rd13, %rd2, %rd12;
	ld.global.f32 	%f4, [%rd17+-32];
	ld.global.f32 	%f5, [%rd13+-32768];
	fma.rn.f32 	%f6, %f4, %f5, %f51;
	ld.global.f32 	%f7, [%rd17+-28];
	ld.global.f32 	%f8, [%rd13+-28672];
	fma.rn.f32 	%f9, %f7, %f8, %f6;
	ld.global.f32 	%f10, [%rd17+-24];
	ld.global.f32 	%f11, [%rd13+-24576];
	fma.rn.f32 	%f12, %f10, %f11, %f9;
	ld.global.f32 	%f13, [%rd17+-20];
	ld.global.f32 	%f14, [%rd13+-20480];
	fma.rn.f32 	%f15, %f13, %f14, %f12;
	ld.global.f32 	%f16, [%rd17+-16];
	ld.global.f32 	%f17, [%rd13+-16384];
	fma.rn.f32 	%f18, %f16, %f17, %f15;
	ld.global.f32 	%f19, [%rd17+-12];
	ld.global.f32 	%f20, [%rd13+-12288];
	fma.rn.f32 	%f21, %f19, %f20, %f18;
	ld.global.f32 	%f22, [%rd17+-8];
	ld.global.f32 	%f23, [%rd13+-8192];
	fma.rn.f32 	%f24, %f22, %f23, %f21;
	ld.global.f32 	%f25, [%rd17+-4];
	ld.global.f32 	%f26, [%rd13+-4096];
	fma.rn.f32 	%f27, %f25, %f26, %f24;
	ld.global.f32 	%f28, [%rd17];
	ld.global.f32 	%f29, [%rd13];
	fma.rn.f32 	%f30, %f28, %f29, %f27;
	ld.global.f32 	%f31, [%rd17+4];
	ld.global.f32 	%f32, [%rd13+4096];
	fma.rn.f32 	%f33, %f31, %f32, %f30;
	ld.global.f32 	%f34, [%rd17+8];
	ld.global.f32 	%f35, [%rd13+8192];
	fma.rn.f32 	%f36, %f34, %f35, %f33;
	ld.global.f32 	%f37, [%rd17+12];
	ld.global.f32 	%f38, [%rd13+12288];
	fma.rn.f32 	%f39, %f37, %f38, %f36;
	ld.global.f32 	%f40, [%rd17+16];
	ld.global.f32 	%f41, [%rd13+16384];
	fma.rn.f32 	%f42, %f40, %f41, %f39;
	ld.global.f32 	%f43, [%rd17+20];
	ld.global.f32 	%f44, [%rd13+20480];
	fma.rn.f32 	%f45, %f43, %f44, %f42;
	ld.global.f32 	%f46, [%rd17+24];
	ld.global.f32 	%f47, [%rd13+24576];
	fma.rn.f32 	%f48, %f46, %f47, %f45;
	ld.global.f32 	%f49, [%rd17+28];
	ld.global.f32 	%f50, [%rd13+28672];
	fma.rn.f32 	%f51, %f49, %f50, %f48;
	add.s32 	%r18, %r18, 16;
	add.s64 	%rd17, %rd17, 64;
	add.s32 	%r17, %r17, 16384;
	setp.ne.s32 	%p4, %r18, 1024;
	@%p4 bra 	$L__BB0_2;
	add.s32 	%r16, %r3, %r1;
	cvta.to.global.u64 	%rd14, %rd7;
	mul.wide.s32 	%rd15, %r16, 4;
	add.s64 	%rd16, %rd14, %rd15;
	st.global.f32 	[%rd16], %f51;
$L__BB0_4:
	ret;

}
	// .globl	_Z30floatingPointCalculationKernelPf
.visible .entry _Z30floatingPointCalculationKernelPf(
	.param .u64 .ptr .align 1 _Z30floatingPointCalculationKernelPf_param_0
)
{
	.local .align 4 .b8 	__local_depot1[28];
	.reg .b64 	%SP;
	.reg .b64 	%SPL;
	.reg .pred 	%p<19>;
	.reg .b32 	%r<87>;
	.reg .b32 	%f<53>;
	.reg .b64 	%rd<42>;
	.reg .b64 	%fd<5>;

	mov.u64 	%SPL, __local_depot1;
	ld.param.u64 	%rd14, [_Z30floatingPointCalculationKernelPf_param_0];
	add.u64 	%rd1, %SPL, 0;
	add.u64 	%rd2, %SPL, 0;
	mov.u32 	%r31, %ctaid.x;
	mov.u32 	%r32, %ntid.x;
	mov.u32 	%r33, %tid.x;
	mad.lo.s32 	%r1, %r31, %r32, %r33;
	setp.gt.s32 	%p1, %r1, 1048575;
	@%p1 bra 	$L__BB1_20;
	cvta.to.global.u64 	%rd17, %rd14;
	mul.wide.s32 	%rd18, %r1, 4;
	add.s64 	%rd3, %rd17, %rd18;
	ld.global.f32 	%f50, [%rd3];
	mov.b32 	%r78, 0;
	mov.u64 	%rd29, __cudart_i2opi_f;
$L__BB1_2:
	mul.f32 	%f13, %f50, 0f3F22F983;
	cvt.rni.s32.f32 	%r86, %f13;
	cvt.rn.f32.s32 	%f14, %r86;
	fma.rn.f32 	%f15, %f14, 0fBFC90FDA, %f50;
	fma.rn.f32 	%f16, %f14, 0fB3A22168, %f15;
	fma.rn.f32 	%f52, %f14, 0fA7C234C5, %f16;
	abs.f32 	%f4, %f50;
	setp.ltu.f32 	%p2, %f4, 0f47CE4780;
	mov.u32 	%r82, %r86;
	mov.f32 	%f51, %f52;
	@%p2 bra 	$L__BB1_10;
	setp.neu.f32 	%p3, %f4, 0f7F800000;
	@%p3 bra 	$L__BB1_5;
	mov.f32 	%f19, 0f00000000;
	mul.rn.f32 	%f51, %f50, %f19;
	mov.b32 	%r82, 0;
	bra.uni 	$L__BB1_10;
$L__BB1_5:
	mov.b32 	%r4, %f50;
	shl.b32 	%r36, %r4, 8;
	or.b32  	%r5, %r36, -2147483648;
	mov.b64 	%rd40, 0;
	mov.b32 	%r79, 0;
	mov.u64 	%rd38, %rd29;
	mov.u64 	%rd39, %rd2;
$L__BB1_6:
	.pragma "nounroll";
	ld.global.nc.u32 	%r37, [%rd38];
	mad.wide.u32 	%rd21, %r37, %r5, %rd40;
	shr.u64 	%rd40, %rd21, 32;
	st.local.u32 	[%rd39], %rd21;
	add.s32 	%r79, %r79, 1;
	add.s64 	%rd39, %rd39, 4;
	add.s64 	%rd38, %rd38, 4;
	setp.ne.s32 	%p4, %r79, 6;
	@%p4 bra 	$L__BB1_6;
	shr.u32 	%r38, %r4, 23;
	st.local.u32 	[%rd2+24], %rd40;
	and.b32  	%r8, %r38, 31;
	and.b32  	%r39, %r38, 224;
	add.s32 	%r40, %r39, -128;
	shr.u32 	%r41, %r40, 5;
	mul.wide.u32 	%rd22, %r41, 4;
	sub.s64 	%rd10, %rd2, %rd22;
	ld.local.u32 	%r80, [%rd10+24];
	ld.local.u32 	%r81, [%rd10+20];
	setp.eq.s32 	%p5, %r8, 0;
	@%p5 bra 	$L__BB1_9;
	shf.l.wrap.b32 	%r80, %r81, %r80, %r8;
	ld.local.u32 	%r42, [%rd10+16];
	shf.l.wrap.b32 	%r81, %r42, %r81, %r8;
$L__BB1_9:
	shr.u32 	%r43, %r80, 30;
	shf.l.wrap.b32 	%r44, %r81, %r80, 2;
	shl.b32 	%r45, %r81, 2;
	shr.u32 	%r46, %r44, 31;
	add.s32 	%r47, %r46, %r43;
	neg.s32 	%r48, %r47;
	setp.lt.s32 	%p6, %r4, 0;
	selp.b32 	%r82, %r48, %r47, %p6;
	xor.b32  	%r49, %r44, %r4;
	shr.s32 	%r50, %r44, 31;
	xor.b32  	%r51, %r50, %r44;
	xor.b32  	%r52, %r50, %r45;
	cvt.u64.u32 	%rd23, %r51;
	shl.b64 	%rd24, %rd23, 32;
	cvt.u64.u32 	%rd25, %r52;
	or.b64  	%rd26, %rd24, %rd25;
	cvt.rn.f64.s64 	%fd1, %rd26;
	mul.f64 	%fd2, %fd1, 0d3BF921FB54442D19;
	cvt.rn.f32.f64 	%f17, %fd2;
	neg.f32 	%f18, %f17;
	setp.lt.s32 	%p7, %r49, 0;
	selp.f32 	%f51, %f18, %f17, %p7;
$L__BB1_10:
	setp.ltu.f32 	%p8, %f4, 0f47CE4780;
	add.s32 	%r54, %r82, 1;
	mul.rn.f32 	%f20, %f51, %f51;
	and.b32  	%r55, %r82, 1;
	setp.eq.b32 	%p9, %r55, 1;
	selp.f32 	%f21, %f51, 0f3F800000, %p9;
	fma.rn.f32 	%f22, %f20, %f21, 0f00000000;
	fma.rn.f32 	%f23, %f20, 0f37CBAC00, 0fBAB607ED;
	selp.f32 	%f24, 0fB94D4153, %f23, %p9;
	selp.f32 	%f25, 0f3C0885E4, 0f3D2AAABB, %p9;
	fma.rn.f32 	%f26, %f24, %f20, %f25;
	selp.f32 	%f27, 0fBE2AAAA8, 0fBEFFFFFF, %p9;
	fma.rn.f32 	%f28, %f26, %f20, %f27;
	fma.rn.f32 	%f29, %f28, %f22, %f21;
	and.b32  	%r56, %r54, 2;
	setp.eq.s32 	%p10, %r56, 0;
	mov.f32 	%f30, 0f00000000;
	sub.f32 	%f31, %f30, %f29;
	selp.f32 	%f8, %f29, %f31, %p10;
	@%p8 bra 	$L__BB1_18;
	setp.neu.f32 	%p11, %f4, 0f7F800000;
	@%p11 bra 	$L__BB1_13;
	mov.f32 	%f34, 0f00000000;
	mul.rn.f32 	%f52, %f50, %f34;
	mov.b32 	%r86, 0;
	bra.uni 	$L__BB1_18;
$L__BB1_13:
	mov.b32 	%r17, %f50;
	shl.b32 	%r58, %r17, 8;
	or.b32  	%r18, %r58, -2147483648;
	mov.b64 	%rd41, 0;
	mov.b32 	%r83, 0;
$L__BB1_14:
	.pragma "nounroll";
	mul.wide.u32 	%rd28, %r83, 4;
	add.s64 	%rd30, %rd29, %rd28;
	ld.global.nc.u32 	%r59, [%rd30];
	mad.wide.u32 	%rd31, %r59, %r18, %rd41;
	shr.u64 	%rd41, %rd31, 32;
	add.s64 	%rd32, %rd1, %rd28;
	st.local.u32 	[%rd32], %rd31;
	add.s32 	%r83, %r83, 1;
	setp.ne.s32 	%p12, %r83, 6;
	@%p12 bra 	$L__BB1_14;
	shr.u32 	%r60, %r17, 23;
	st.local.u32 	[%rd1+24], %rd41;
	and.b32  	%r21, %r60, 31;
	and.b32  	%r61, %r60, 224;
	add.s32 	%r62, %r61, -128;
	shr.u32 	%r63, %r62, 5;
	mul.wide.u32 	%rd33, %r63, 4;
	sub.s64 	%rd13, %rd1, %rd33;
	ld.local.u32 	%r84, [%rd13+24];
	ld.local.u32 	%r85, [%rd13+20];
	setp.eq.s32 	%p13, %r21, 0;
	@%p13 bra 	$L__BB1_17;
	shf.l.wrap.b32 	%r84, %r85, %r84, %r21;
	ld.local.u32 	%r64, [%rd13+16];
	shf.l.wrap.b32 	%r85, %r64, %r85, %r21;
$L__BB1_17:
	shr.u32 	%r65, %r84, 30;
	shf.l.wrap.b32 	%r66, %r85, %r84, 2;
	shl.b32 	%r67, %r85, 2;
	shr.u32 	%r68, %r66, 31;
	add.s32 	%r69, %r68, %r65;
	neg.s32 	%r70, %r69;
	setp.lt.s32 	%p14, %r17, 0;
	selp.b32 	%r86, %r70, %r69, %p14;
	xor.b32  	%r71, %r66, %r17;
	shr.s32 	%r72, %r66, 31;
	xor.b32  	%r73, %r72, %r66;
	xor.b32  	%r74, %r72, %r67;
	cvt.u64.u32 	%rd34, %r73;
	shl.b64 	%rd35, %rd34, 32;
	cvt.u64.u32 	%rd36, %r74;
	or.b64  	%rd37, %rd35, %rd36;
	cvt.rn.f64.s64 	%fd3, %rd37;
	mul.f64 	%fd4, %fd3, 0d3BF921FB54442D19;
	cvt.rn.f32.f64 	%f32, %fd4;
	neg.f32 	%f33, %f32;
	setp.lt.s32 	%p15, %r71, 0;
	selp.f32 	%f52, %f33, %f32, %p15;
$L__BB1_18:
	mul.rn.f32 	%f35, %f52, %f52;
	and.b32  	%r76, %r86, 1;
	setp.eq.b32 	%p16, %r76, 1;
	selp.f32 	%f36, 0f3F800000, %f52, %p16;
	fma.rn.f32 	%f37, %f35, %f36, 0f00000000;
	fma.rn.f32 	%f38, %f35, 0f37CBAC00, 0fBAB607ED;
	selp.f32 	%f39, %f38, 0fB94D4153, %p16;
	selp.f32 	%f40, 0f3D2AAABB, 0f3C0885E4, %p16;
	fma.rn.f32 	%f41, %f39, %f35, %f40;
	selp.f32 	%f42, 0fBEFFFFFF, 0fBE2AAAA8, %p16;
	fma.rn.f32 	%f43, %f41, %f35, %f42;
	fma.rn.f32 	%f44, %f43, %f37, %f36;
	and.b32  	%r77, %r86, 2;
	setp.eq.s32 	%p17, %r77, 0;
	mov.f32 	%f45, 0f00000000;
	sub.f32 	%f46, %f45, %f44;
	selp.f32 	%f47, %f44, %f46, %p17;
	sqrt.rn.f32 	%f48, %f50;
	mul.f32 	%f49, %f48, %f8;
	mul.f32 	%f50, %f49, %f47;
	add.s32 	%r78, %r78, 1;
	setp.ne.s32 	%p18, %r78, 1000;
	@%p18 bra 	$L__BB1_2;
	st.global.f32 	[%rd3], %f50;
$L__BB1_20:
	ret;

}
	// .globl	_Z21atomicOperationKernelPf
.visible .entry _Z21atomicOperationKernelPf(
	.param .u64 .ptr .align 1 _Z21atomicOperationKernelPf_param_0
)
{
	.reg .pred 	%p<3>;
	.reg .b32 	%r<9>;
	.reg .b32 	%f<9>;
	.reg .b64 	%rd<5>;

	ld.param.u64 	%rd2, [_Z21atomicOperationKernelPf_param_0];
	mov.u32 	%r4, %ctaid.x;
	mov.u32 	%r5, %ntid.x;
	mov.u32 	%r6, %tid.x;
	mad.lo.s32 	%r1, %r4, %r5, %r6;
	setp.gt.s32 	%p1, %r1, 1048575;
	@%p1 bra 	$L__BB2_3;
	cvta.to.global.u64 	%rd3, %rd2;
	mul.wide.s32 	%rd4, %r1, 4;
	add.s64 	%rd1, %rd3, %rd4;
	mov.b32 	%r8, 0;
$L__BB2_2:
	atom.global.add.f32 	%f1, [%rd1], 0f3F800000;
	atom.global.add.f32 	%f2, [%rd1], 0f3F800000;
	atom.global.add.f32 	%f3, [%rd1], 0f3F800000;
	atom.global.add.f32 	%f4, [%rd1], 0f3F800000;
	atom.global.add.f32 	%f5, [%rd1], 0f3F800000;
	atom.global.add.f32 	%f6, [%rd1], 0f3F800000;
	atom.global.add.f32 	%f7, [%rd1], 0f3F800000;
	atom.global.add.f32 	%f8, [%rd1], 0f3F800000;
	add.s32 	%r8, %r8, 8;
	setp.ne.s32 	%p2, %r8, 1000;
	@%p2 bra 	$L__BB2_2;
$L__BB2_3:
	ret;

}
	// .globl	_Z21specialFunctionKernelPf
.visible .entry _Z21specialFunctionKernelPf(
	.param .u64 .ptr .align 1 _Z21specialFunctionKernelPf_param_0
)
{
	.reg .pred 	%p<3>;
	.reg .b32 	%r<9>;
	.reg .b32 	%f<52>;
	.reg .b64 	%rd<5>;

	ld.param.u64 	%rd2, [_Z21specialFunctionKernelPf_param_0];
	mov.u32 	%r4, %ctaid.x;
	mov.u32 	%r5, %ntid.x;
	mov.u32 	%r6, %tid.x;
	mad.lo.s32 	%r1, %r4, %r5, %r6;
	setp.gt.s32 	%p1, %r1, 1048575;
	@%p1 bra 	$L__BB3_4;
	cvta.to.global.u64 	%rd3, %rd2;
	mul.wide.s32 	%rd4, %r1, 4;
	add.s64 	%rd1, %rd3, %rd4;
	ld.global.f32 	%f51, [%rd1];
	mov.b32 	%r8, 0;
$L__BB3_2:
	sin.approx.f32 	%f4, %f51;
	cos.approx.f32 	%f5, %f51;
	mul.f32 	%f6, %f4, %f5;
	mul.f32 	%f7, %f51, 0f3FB8AA3B;
	ex2.approx.f32 	%f8, %f7;
	mul.f32 	%f9, %f6, %f8;
	sin.approx.f32 	%f10, %f9;
	cos.approx.f32 	%f11, %f9;
	mul.f32 	%f12, %f10, %f11;
	mul.f32 	%f13, %f9, 0f3FB8AA3B;
	ex2.approx.f32 	%f14, %f13;
	mul.f32 	%f15, %f12, %f14;
	sin.approx.f32 	%f16, %f15;
	cos.approx.f32 	%f17, %f15;
	mul.f32 	%f18, %f16, %f17;
	mul.f32 	%f19, %f15, 0f3FB8AA3B;
	ex2.approx.f32 	%f20, %f19;
	mul.f32 	%f21, %f18, %f20;
	sin.approx.f32 	%f22, %f21;
	cos.approx.f32 	%f23, %f21;
	mul.f32 	%f24, %f22, %f23;
	mul.f32 	%f25, %f21, 0f3FB8AA3B;
	ex2.approx.f32 	%f26, %f25;
	mul.f32 	%f27, %f24, %f26;
	sin.approx.f32 	%f28, %f27;
	cos.approx.f32 	%f29, %f27;
	mul.f32 	%f30, %f28, %f29;
	mul.f32 	%f31, %f27, 0f3FB8AA3B;
	ex2.approx.f32 	%f32, %f31;
	mul.f32 	%f33, %f30, %f32;
	sin.approx.f32 	%f34, %f33;
	cos.approx.f32 	%f35, %f33;
	mul.f32 	%f36, %f34, %f35;
	mul.f32 	%f37, %f33, 0f3FB8AA3B;
	ex2.approx.f32 	%f38, %f37;
	mul.f32 	%f39, %f36, %f38;
	sin.approx.f32 	%f40, %f39;
	cos.approx.f32 	%f41, %f39;
	mul.f32 	%f42, %f40, %f41;
	mul.f32 	%f43, %f39, 0f3FB8AA3B;
	ex2.approx.f32 	%f44, %f43;
	mul.f32 	%f45, %f42, %f44;
	sin.approx.f32 	%f46, %f45;
	cos.approx.f32 	%f47, %f45;
	mul.f32 	%f48, %f46, %f47;
	mul.f32 	%f49, %f45, 0f3FB8AA3B;
	ex2.approx.f32 	%f50, %f49;
	mul.f32 	%f51, %f48, %f50;
	add.s32 	%r8, %r8, 8;
	setp.ne.s32 	%p2, %r8, 1000;
	@%p2 bra 	$L__BB3_2;
	st.global.f32 	[%rd1], %f51;
$L__BB3_4:
	ret;

}


// ===== COMPILED SASS (sm_100) =====

	.target	sm_100

	.elftype	@"ET_EXEC"


//--------------------- .note.nv.tkinfo           --------------------------
	.section	.note.nv.tkinfo,"",@"SHT_NOTE"
	.sectionflags	@"SHF_NOTE_NV_TKINFO"
	.tkinfo
        /*0018*/ 	.word	0x00000002
        /*0030*/ 	.string	""
        /*0030*/ 	.string	"ptxas"
        /*0030*/ 	.string	"Cuda compilation tools, release 13.0, V13.0.88"
        /*0030*/ 	.string	"Build cuda_13.0.r13.0/compiler.36424714_0"
        /*0030*/ 	.string	"-arch sm_100 -m 64 "



//--------------------- .note.nv.cuinfo           --------------------------
	.section	.note.nv.cuinfo,"",@"SHT_NOTE"
	.sectionflags	@"SHF_NOTE_NV_CUINFO"
        /*0018*/ 	.short	0x0002
        /*001a*/ 	.short	0x0064
        /*001c*/ 	.short	0x0082
	.zero		2


//--------------------- .nv.info                  --------------------------
	.section	.nv.info,"",@"SHT_CUDA_INFO"
	.align	4


	//----- nvinfo : EIATTR_REGCOUNT
	.align		4
        /*0000*/ 	.byte	0x04, 0x2f
        /*0002*/ 	.short	(.L_2 - .L_1)
	.align		4
.L_1:
        /*0004*/ 	.word	index@(_Z26matrixMultiplicationKernelPfS_S_)
        /*0008*/ 	.word	0x0000001f


	//----- nvinfo : EIATTR_FRAME_SIZE
	.align		4
.L_2:
        /*000c*/ 	.byte	0x04, 0x11
        /*000e*/ 	.short	(.L_4 - .L_3)
	.align		4
.L_3:
        /*0010*/ 	.word	index@(_Z26matrixMultiplicationKernelPfS_S_)
        /*0014*/ 	.word	0x00000000


	//----- nvinfo : EIATTR_REGCOUNT
	.align		4
.L_4:
        /*0018*/ 	.byte	0x04, 0x2f
        /*001a*/ 	.short	(.L_6 - .L_5)
	.align		4
.L_5:
        /*001c*/ 	.word	index@(_Z30floatingPointCalculationKernelPf)
        /*0020*/ 	.word	0x00000016


	//----- nvinfo : EIATTR_FRAME_SIZE
	.align		4
.L_6:
        /*0024*/ 	.byte	0x04, 0x11
        /*0026*/ 	.short	(.L_8 - .L_7)
	.align		4
.L_7:
        /*0028*/ 	.word	index@($__internal_0_$__cuda_sm20_sqrt_rn_f32_slowpath)
        /*002c*/ 	.word	0x00000020


	//----- nvinfo : EIATTR_FRAME_SIZE
	.align		4
.L_8:
        /*0030*/ 	.byte	0x04, 0x11
        /*0032*/ 	.short	(.L_10 - .L_9)
	.align		4
.L_9:
        /*0034*/ 	.word	index@(_Z30floatingPointCalculationKernelPf)
        /*0038*/ 	.word	0x00000020


	//----- nvinfo : EIATTR_REGCOUNT
	.align		4
.L_10:
        /*003c*/ 	.byte	0x04, 0x2f
        /*003e*/ 	.short	(.L_12 - .L_11)
	.align		4
.L_11:
        /*0040*/ 	.word	index@(_Z21atomicOperationKernelPf)
        /*0044*/ 	.word	0x0000000a


	//----- nvinfo : EIATTR_FRAME_SIZE
	.align		4
.L_12:
        /*0048*/ 	.byte	0x04, 0x11
        /*004a*/ 	.short	(.L_14 - .L_13)
	.align		4
.L_13:
        /*004c*/ 	.word	index@(_Z21atomicOperationKernelPf)
        /*0050*/ 	.word	0x00000000


	//----- nvinfo : EIATTR_REGCOUNT
	.align		4
.L_14:
        /*0054*/ 	.byte	0x04, 0x2f
        /*0056*/ 	.short	(.L_16 - .L_15)
	.align		4
.L_15:
        /*0058*/ 	.word	index@(_Z21specialFunctionKernelPf)
        /*005c*/ 	.word	0x0000000c


	//----- nvinfo : EIATTR_FRAME_SIZE
	.align		4
.L_16:
        /*0060*/ 	.byte	0x04, 0x11
        /*0062*/ 	.short	(.L_18 - .L_17)
	.align		4
.L_17:
        /*0064*/ 	.word	index@(_Z21specialFunctionKernelPf)
        /*0068*/ 	.word	0x00000000


	//----- nvinfo : EIATTR_MIN_STACK_SIZE
	.align		4
.L_18:
        /*006c*/ 	.byte	0x04, 0x12
        /*006e*/ 	.short	(.L_20 - .L_19)
	.align		4
.L_19:
        /*0070*/ 	.word	index@(_Z21specialFunctionKernelPf)
        /*0074*/ 	.word	0x00000000


	//----- nvinfo : EIATTR_MIN_STACK_SIZE
	.align		4
.L_20:
        /*0078*/ 	.byte	0x04, 0x12
        /*007a*/ 	.short	(.L_22 - .L_21)
	.align		4
.L_21:
        /*007c*/ 	.word	index@(_Z21atomicOperationKernelPf)
        /*0080*/ 	.word	0x00000000


	//----- nvinfo : EIATTR_MIN_STACK_SIZE
	.align		4
.L_22:
        /*0084*/ 	.byte	0x04, 0x12
        /*0086*/ 	.short	(.L_24 - .L_23)
	.align		4
.L_23:
        /*0088*/ 	.word	index@(_Z30floatingPointCalculationKernelPf)
        /*008c*/ 	.word	0x00000020


	//----- nvinfo : EIATTR_MIN_STACK_SIZE
	.align		4
.L_24:
        /*0090*/ 	.byte	0x04, 0x12
        /*0092*/ 	.short	(.L_26 - .L_25)
	.align		4
.L_25:
        /*0094*/ 	.word	index@(_Z26matrixMultiplicationKernelPfS_S_)
        /*0098*/ 	.word	0x00000000
.L_26:


//--------------------- .nv.compat                --------------------------
	.section	.nv.compat,"",@"SHT_CUDA_COMPAT_INFO"
	.align	4
        /*0000*/ 	.byte	0x02, 0x09, 0x00, 0x00, 0x02, 0x02, 0x01, 0x00, 0x02, 0x05, 0x05, 0x00, 0x03, 0x07, 0x01, 0x01
        /*0010*/ 	.byte	0x02, 0x03, 0x00, 0x00, 0x02, 0x06, 0x01, 0x00, 0x04, 0x0b, 0x08, 0x00, 0x01, 0x00, 0x00, 0x00
        /*0020*/ 	.byte	0x00, 0x00, 0x00, 0x00


//--------------------- .nv.info._Z21specialFunctionKernelPf --------------------------
	.section	.nv.info._Z21specialFunctionKernelPf,"",@"SHT_CUDA_INFO"
	.sectionflags	@""
	.align	4


	//----- nvinfo : EIATTR_CUDA_API_VERSION
	.align		4
        /*0000*/ 	.byte	0x04, 0x37
        /*0002*/ 	.short	(.L_28 - .L_27)
.L_27:
        /*0004*/ 	.word	0x00000082


	//----- nvinfo : EIATTR_KPARAM_INFO
	.align		4
.L_28:
        /*0008*/ 	.byte	0x04, 0x17
        /*000a*/ 	.short	(.L_30 - .L_29)
.L_29:
        /*000c*/ 	.word	0x00000000
        /*0010*/ 	.short	0x0000
        /*0012*/ 	.short	0x0000
        /*0014*/ 	.byte	0x00, 0xf5, 0x21, 0x00


	//----- nvinfo : EIATTR_SPARSE_MMA_MASK
	.align		4
.L_30:
        /*0018*/ 	.byte	0x03, 0x50
        /*001a*/ 	.short	0x0000


	//----- nvinfo : EIATTR_MAXREG_COUNT
	.align		4
        /*001c*/ 	.byte	0x03, 0x1b
        /*001e*/ 	.short	0x00ff


	//----- nvinfo : EIATTR_MERCURY_ISA_VERSION
	.align		4
        /*0020*/ 	.byte	0x03, 0x5f
        /*0022*/ 	.short	0x0101


	//----- nvinfo : EIATTR_VRC_CTA_INIT_COUNT
	.align		4
        /*0024*/ 	.byte	0x02, 0x4a
	.zero		1
	.zero		1


	//----- nvinfo : EIATTR_EXIT_INSTR_OFFSETS
	.align		4
        /*0028*/ 	.byte	0x04, 0x1c
        /*002a*/ 	.short	(.L_32 - .L_31)


	//   ....[0]....
.L_31:
        /*002c*/ 	.word	0x00000060


	//   ....[1]....
        /*0030*/ 	.word	0x00000600


	//----- nvinfo : EIATTR_CBANK_PARAM_SIZE
	.align		4
.L_32:
        /*0034*/ 	.byte	0x03, 0x19
        /*0036*/ 	.short	0x0008


	//----- nvinfo : EIATTR_PARAM_CBANK
	.align		4
        /*0038*/ 	.byte	0x04, 0x0a
        /*003a*/ 	.short	(.L_34 - .L_33)
	.align		4
.L_33:
        /*003c*/ 	.word	index@(.nv.constant0._Z21specialFunctionKernelPf)
        /*0040*/ 	.short	0x0380
        /*0042*/ 	.short	0x0008


	//----- nvinfo : EIATTR_SW_WAR
	.align		4
.L_34:
        /*0044*/ 	.byte	0x04, 0x36
        /*0046*/ 	.short	(.L_36 - .L_35)
.L_35:
        /*0048*/ 	.word	0x00000008
.L_36:


//--------------------- .nv.info._Z21atomicOperationKernelPf --------------------------
	.section	.nv.info._Z21atomicOperationKernelPf,"",@"SHT_CUDA_INFO"
	.sectionflags	@""
	.align	4


	//----- nvinfo : EIATTR_CUDA_API_VERSION
	.align		4
        /*0000*/ 	.byte	0x04, 0x37
        /*0002*/ 	.short	(.L_38 - .L_37)
.L_37:
        /*0004*/ 	.word	0x00000082


	//----- nvinfo : EIATTR_KPARAM_INFO
	.align		4
.L_38:
        /*0008*/ 	.byte	0x04, 0x17
        /*000a*/ 	.short	(.L_40 - .L_39)
.L_39:
        /*000c*/ 	.word	0x00000000
        /*0010*/ 	.short	0x0000
        /*0012*/ 	.short	0x0000
        /*0014*/ 	.byte	0x00, 0xf5, 0x21, 0x00


	//----- nvinfo : EIATTR_SPARSE_MMA_MASK
	.align		4
.L_40:
        /*0018*/ 	.byte	0x03, 0x50
        /*001a*/ 	.short	0x0000


	//----- nvinfo : EIATTR_MAXREG_COUNT
	.align		4
        /*001c*/ 	.byte	0x03, 0x1b
        /*001e*/ 	.short	0x00ff


	//----- nvinfo : EIATTR_MERCURY_ISA_VERSION
	.align		4
        /*0020*/ 	.byte	0x03, 0x5f
        /*0022*/ 	.short	0x0101


	//----- nvinfo : EIATTR_VRC_CTA_INIT_COUNT
	.align		4
        /*0024*/ 	.byte	0x02, 0x4a
	.zero		1
	.zero		1


	//----- nvinfo : EIATTR_EXIT_INSTR_OFFSETS
	.align		4
        /*0028*/ 	.byte	0x04, 0x1c
        /*002a*/ 	.short	(.L_42 - .L_41)


	//   ....[0]....
.L_41:
        /*002c*/ 	.word	0x00000060


	//   ....[1]....
        /*0030*/ 	.word	0x00003f30


	//----- nvinfo : EIATTR_CBANK_PARAM_SIZE
	.align		4
.L_42:
        /*0034*/ 	.byte	0x03, 0x19
        /*0036*/ 	.short	0x0008


	//----- nvinfo : EIATTR_PARAM_CBANK
	.align		4
        /*0038*/ 	.byte	0x04, 0x0a
        /*003a*/ 	.short	(.L_44 - .L_43)
	.align		4
.L_43:
        /*003c*/ 	.word	index@(.nv.constant0._Z21atomicOperationKernelPf)
        /*0040*/ 	.short	0x0380
        /*0042*/ 	.short	0x0008


	//----- nvinfo : EIATTR_SW_WAR
	.align		4
.L_44:
        /*0044*/ 	.byte	0x04, 0x36
        /*0046*/ 	.short	(.L_46 - .L_45)
.L_45:
        /*0048*/ 	.word	0x00000008
.L_46:


//--------------------- .nv.info._Z30floatingPointCalculationKernelPf --------------------------
	.section	.nv.info._Z30floatingPointCalculationKernelPf,"",@"SHT_CUDA_INFO"
	.sectionflags	@""
	.align	4


	//----- nvinfo : EIATTR_CUDA_API_VERSION
	.align		4
        /*0000*/ 	.byte	0x04, 0x37
        /*0002*/ 	.short	(.L_48 - .L_47)
.L_47:
        /*0004*/ 	.word	0x00000082


	//----- nvinfo : EIATTR_KPARAM_INFO
	.align		4
.L_48:
        /*0008*/ 	.byte	0x04, 0x17
        /*000a*/ 	.short	(.L_50 - .L_49)
.L_49:
        /*000c*/ 	.word	0x00000000
        /*0010*/ 	.short	0x0000
        /*0012*/ 	.short	0x0000
        /*0014*/ 	.byte	0x00, 0xf5, 0x21, 0x00


	//----- nvinfo : EIATTR_SPARSE_MMA_MASK
	.align		4
.L_50:
        /*0018*/ 	.byte	0x03, 0x50
        /*001a*/ 	.short	0x0000


	//----- nvinfo : EIATTR_MAXREG_COUNT
	.align		4
        /*001c*/ 	.byte	0x03, 0x1b
        /*001e*/ 	.short	0x00ff


	//----- nvinfo : EIATTR_MERCURY_ISA_VERSION
	.align		4
        /*0020*/ 	.byte	0x03, 0x5f
        /*0022*/ 	.short	0x0101


	//----- nvinfo : EIATTR_VRC_CTA_INIT_COUNT
	.align		4
        /*0024*/ 	.byte	0x02, 0x4a
	.zero		1
	.zero		1


	//----- nvinfo : EIATTR_EXIT_INSTR_OFFSETS
	.align		4
        /*0028*/ 	.byte	0x04, 0x1c
        /*002a*/ 	.short	(.L_52 - .L_51)


	//   ....[0]....
.L_51:
        /*002c*/ 	.word	0x00000070


	//   ....[1]....
        /*0030*/ 	.word	0x00000bd0


	//----- nvinfo : EIATTR_CRS_STACK_SIZE
	.align		4
.L_52:
        /*0034*/ 	.byte	0x04, 0x1e
        /*0036*/ 	.short	(.L_54 - .L_53)
.L_53:
        /*0038*/ 	.word	0x00000000


	//----- nvinfo : EIATTR_CBANK_PARAM_SIZE
	.align		4
.L_54:
        /*003c*/ 	.byte	0x03, 0x19
        /*003e*/ 	.short	0x0008


	//----- nvinfo : EIATTR_PARAM_CBANK
	.align		4
        /*0040*/ 	.byte	0x04, 0x0a
        /*0042*/ 	.short	(.L_56 - .L_55)
	.align		4
.L_55:
        /*0044*/ 	.word	index@(.nv.constant0._Z30floatingPointCalculationKernelPf)
        /*0048*/ 	.short	0x0380
        /*004a*/ 	.short	0x0008


	//----- nvinfo : EIATTR_SW_WAR
	.align		4
.L_56:
        /*004c*/ 	.byte	0x04, 0x36
        /*004e*/ 	.short	(.L_58 - .L_57)
.L_57:
        /*0050*/ 	.word	0x00000008
.L_58:


//--------------------- .nv.info._Z26matrixMultiplicationKernelPfS_S_ --------------------------
	.section	.nv.info._Z26matrixMultiplicationKernelPfS_S_,"",@"SHT_CUDA_INFO"
	.sectionflags	@""
	.align	4


	//----- nvinfo : EIATTR_CUDA_API_VERSION
	.align		4
        /*0000*/ 	.byte	0x04, 0x37
        /*0002*/ 	.short	(.L_60 - .L_59)
.L_59:
        /*0004*/ 	.word	0x00000082


	//----- nvinfo : EIATTR_KPARAM_INFO
	.align		4
.L_60:
        /*0008*/ 	.byte	0x04, 0x17
        /*000a*/ 	.short	(.L_62 - .L_61)
.L_61:
        /*000c*/ 	.word	0x00000000
        /*0010*/ 	.short	0x0002
        /*0012*/ 	.short	0x0010
        /*0014*/ 	.byte	0x00, 0xf5, 0x21, 0x00


	//----- nvinfo : EIATTR_KPARAM_INFO
	.align		4
.L_62:
        /*0018*/ 	.byte	0x04, 0x17
        /*001a*/ 	.short	(.L_64 - .L_63)
.L_63:
        /*001c*/ 	.word	0x00000000
        /*0020*/ 	.short	0x0001
        /*0022*/ 	.short	0x0008
        /*0024*/ 	.byte	0x00, 0xf5, 0x21, 0x00


	//----- nvinfo : EIATTR_KPARAM_INFO
	.align		4
.L_64:
        /*0028*/ 	.byte	0x04, 0x17
        /*002a*/ 	.short	(.L_66 - .L_65)
.L_65:
        /*002c*/ 	.word	0x00000000
        /*0030*/ 	.short	0x0000
        /*0032*/ 	.short	0x0000
        /*0034*/ 	.byte	0x00, 0xf5, 0x21, 0x00


	//----- nvinfo : EIATTR_SPARSE_MMA_MASK
	.align		4
.L_66:
        /*0038*/ 	.byte	0x03, 0x50
        /*003a*/ 	.short	0x0000


	//----- nvinfo : EIATTR_MAXREG_COUNT
	.align		4
        /*003c*/ 	.byte	0x03, 0x1b
        /*003e*/ 	.short	0x00ff


	//----- nvinfo : EIATTR_MERCURY_ISA_VERSION
	.align		4
        /*0040*/ 	.byte	0x03, 0x5f
        /*0042*/ 	.short	0x0101


	//----- nvinfo : EIATTR_VRC_CTA_INIT_COUNT
	.align		4
        /*0044*/ 	.byte	0x02, 0x4a
	.zero		1
	.zero		1


	//----- nvinfo : EIATTR_EXIT_INSTR_OFFSETS
	.align		4
        /*0048*/ 	.byte	0x04, 0x1c
        /*004a*/ 	.short	(.L_68 - .L_67)


	//   ....[0]....
.L_67:
        /*004c*/ 	.word	0x000000b0


	//   ....[1]....
        /*0050*/ 	.word	0x00000550


	//----- nvinfo : EIATTR_CBANK_PARAM_SIZE
	.align		4
.L_68:
        /*0054*/ 	.byte	0x03, 0x19
        /*0056*/ 	.short	0x0018


	//----- nvinfo : EIATTR_PARAM_CBANK
	.align		4
        /*0058*/ 	.byte	0x04, 0x0a
        /*005a*/ 	.short	(.L_70 - .L_69)
	.align		4
.L_69:
        /*005c*/ 	.word	index@(.nv.constant0._Z26matrixMultiplicationKernelPfS_S_)
        /*0060*/ 	.short	0x0380
        /*0062*/ 	.short	0x0018


	//----- nvinfo : EIATTR_SW_WAR
	.align		4
.L_70:
        /*0064*/ 	.byte	0x04, 0x36
        /*0066*/ 	.short	(.L_72 - .L_71)
.L_71:
        /*0068*/ 	.word	0x00000008
.L_72:


//--------------------- .nv.callgraph             --------------------------
	.section	.nv.callgraph,"",@"SHT_CUDA_CALLGRAPH"
	.align	4
	.sectionentsize	8
	.align		4
        /*0000*/ 	.word	0x00000000
	.align		4
        /*0004*/ 	.word	0xffffffff
	.align		4
        /*0008*/ 	.word	0x00000000
	.align		4
        /*000c*/ 	.word	0xfffffffe
	.align		4
        /*0010*/ 	.word	0x00000000
	.align		4
        /*0014*/ 	.word	0xfffffffd
	.align		4
        /*0018*/ 	.word	0x00000000
	.align		4
        /*001c*/ 	.word	0xfffffffc


//--------------------- .nv.constant4             --------------------------
	.section	.nv.constant4,"a",@progbits
	.align	8
	.align		8
.nv.constant4:
        /*0000*/ 	.dword	__cudart_i2opi_f


//--------------------- .text._Z21specialFunctionKernelPf --------------------------
	.section	.text._Z21specialFunctionKernelPf,"ax",@progbits
	.align	128
        .global         _Z21specialFunctionKernelPf
        .type           _Z21specialFunctionKernelPf,@function
        .size           _Z21specialFunctionKernelPf,(.L_x_19 - _Z21specialFunctionKernelPf)
        .other          _Z21specialFunctionKernelPf,@"STO_CUDA_ENTRY STV_DEFAULT"
_Z21specialFunctionKernelPf:
.text._Z21specialFunctionKernelPf:
[----:B------:R-:W-:Y:S01]  /*0000*/  LDC R1, c[0x0][0x37c] ;  /* 0x0000df00ff017b82 */ /* 0x000fe20000000800 */
[----:B------:R-:W0:Y:S07]  /*0010*/  S2R R0, SR_TID.X ;  /* 0x0000000000007919 */ /* 0x000e2e0000002100 */
[----:B------:R-:W0:Y:S08]  /*0020*/  S2UR UR4, SR_CTAID.X ;  /* 0x00000000000479c3 */ /* 0x000e300000002500 */
[----:B------:R-:W0:Y:S02]  /*0030*/  LDC R5, c[0x0][0x360] ;  /* 0x0000d800ff057b82 */ /* 0x000e240000000800 */
[----:B0-----:R-:W-:-:S05]  /*0040*/  IMAD R5, R5, UR4, R0 ;  /* 0x0000000405057c24 */ /* 0x001fca000f8e0200 */
[----:B------:R-:W-:-:S13]  /*0050*/  ISETP.GT.AND P0, PT, R5, 0xfffff, PT ;  /* 0x000fffff0500780c */ /* 0x000fda0003f04270 */
[----:B------:R-:W-:Y:S05]  /*0060*/  @P0 EXIT ;  /* 0x000000000000094d */ /* 0x000fea0003800000 */
[----:B------:R-:W0:Y:S01]  /*0070*/  LDC.64 R2, c[0x0][0x380] ;  /* 0x0000e000ff027b82 */ /* 0x000e220000000a00 */
[----:B------:R-:W1:Y:S01]  /*0080*/  LDCU.64 UR6, c[0x0][0x358] ;  /* 0x00006b00ff0677ac */ /* 0x000e620008000a00 */
[----:B0-----:R-:W-:-:S05]  /*0090*/  IMAD.WIDE R2, R5, 0x4, R2 ;  /* 0x0000000405027825 */ /* 0x001fca00078e0202 */
[----:B-1----:R0:W5:Y:S01]  /*00a0*/  LDG.E R5, desc[UR6][R2.64] ;  /* 0x0000000602057981 */ /* 0x002162000c1e1900 */
[----:B------:R-:W-:-:S05]  /*00b0*/  UMOV UR4, URZ ;  /* 0x000000ff00047c82 */ /* 0x000fca0008000000 */
.L_x_0:
[C---:B-----5:R-:W-:Y:S01]  /*00c0*/  FMUL R4, R5.reuse, 1.4426950216293334961 ;  /* 0x3fb8aa3b05047820 */ /* 0x060fe20000400000 */
[----:B------:R-:W-:Y:S01]  /*00d0*/  FMUL.RZ R8, R5, 0.15915493667125701904 ;  /* 0x3e22f98305087820 */ /* 0x000fe2000040c000 */
[----:B------:R-:W-:-:S03]  /*00e0*/  UIADD3 UR4, UPT, UPT, UR4, 0x8, URZ ;  /* 0x0000000804047890 */ /* 0x000fc6000fffe0ff */
[----:B------:R-:W-:Y:S01]  /*00f0*/  FSETP.GEU.AND P0, PT, R4, -126, PT ;  /* 0xc2fc00000400780b */ /* 0x000fe20003f0e000 */
[----:B------:R-:W-:Y:S01]  /*0100*/  MUFU.SIN R0, R8 ;  /* 0x0000000800007308 */ /* 0x000fe20000000400 */
[----:B------:R-:W-:-:S07]  /*0110*/  UISETP.NE.AND UP0, UPT, UR4, 0x3e8, UPT ;  /* 0x000003e80400788c */ /* 0x000fce000bf05270 */
[----:B------:R-:W1:Y:S04]  /*0120*/  MUFU.COS R5, R8 ;  /* 0x0000000800057308 */ /* 0x000e680000000000 */
[----:B------:R-:W-:-:S04]  /*0130*/  @!P0 FMUL R4, R4, 0.5 ;  /* 0x3f00000004048820 */ /* 0x000fc80000400000 */
[----:B------:R-:W2:Y:S01]  /*0140*/  MUFU.EX2 R7, R4 ;  /* 0x0000000400077308 */ /* 0x000ea20000000800 */
[----:B-1----:R-:W-:Y:S01]  /*0150*/  FMUL R0, R0, R5 ;  /* 0x0000000500007220 */ /* 0x002fe20000400000 */
[----:B--2---:R-:W-:-:S04]  /*0160*/  @!P0 FMUL R7, R7, R7 ;  /* 0x0000000707078220 */ /* 0x004fc80000400000 */
[----:B------:R-:W-:-:S04]  /*0170*/  FMUL R0, R0, R7 ;  /* 0x0000000700007220 */ /* 0x000fc80000400000 */
[C---:B------:R-:W-:Y:S01]  /*0180*/  FMUL R6, R0.reuse, 1.4426950216293334961 ;  /* 0x3fb8aa3b00067820 */ /* 0x040fe20000400000 */
[----:B------:R-:W-:-:S04]  /*0190*/  FMUL.RZ R9, R0, 0.15915493667125701904 ;  /* 0x3e22f98300097820 */ /* 0x000fc8000040c000 */
[C---:B------:R-:W-:Y:S01]  /*01a0*/  FSETP.GEU.AND P0, PT, R6.reuse, -126, PT ;  /* 0xc2fc00000600780b */ /* 0x040fe20003f0e000 */
[----:B------:R-:W-:Y:S08]  /*01b0*/  MUFU.SIN R0, R9 ;  /* 0x0000000900007308 */ /* 0x000ff00000000400 */
        /* <DEDUP_REMOVED lines=65> */
[----:B------:R-:W-:Y:S01]  /*05d0*/  FMUL R5, R5, R8 ;  /* 0x0000000805057220 */ /* 0x000fe20000400000 */
[----:B------:R-:W-:Y:S06]  /*05e0*/  BRA.U UP0, `(.L_x_0) ;  /* 0xfffffff900b47547 */ /* 0x000fec000b83ffff */
[----:B------:R-:W-:Y:S01]  /*05f0*/  STG.E desc[UR6][R2.64], R5 ;  /* 0x0000000502007986 */ /* 0x000fe2000c101906 */
[----:B------:R-:W-:Y:S05]  /*0600*/  EXIT ;  /* 0x000000000000794d */ /* 0x000fea0003800000 */
.L_x_1:
[----:B------:R-:W-:-:S00]  /*0610*/  BRA `(.L_x_1) ;  /* 0xfffffffc00fc7947 */ /* 0x000fc0000383ffff */
[----:B------:R-:W-:-:S00]  /*0620*/  NOP ;  /* 0x0000000000007918 */ /* 0x000fc00000000000 */
        /* <DEDUP_REMOVED lines=13> */
.L_x_19:


//--------------------- .text._Z21atomicOperationKernelPf --------------------------
	.section	.text._Z21atomicOperationKernelPf,"ax",@progbits
	.align	128
        .global         _Z21atomicOperationKernelPf
        .type           _Z21atomicOperationKernelPf,@function
        .size           _Z21atomicOperationKernelPf,(.L_x_20 - _Z21atomicOperationKernelPf)
        .other          _Z21atomicOperationKernelPf,@"STO_CUDA_ENTRY STV_DEFAULT"
_Z21atomicOperationKernelPf:
.text._Z21atomicOperationKernelPf:
        /* <DEDUP_REMOVED lines=9> */
[----:B------:R-:W-:Y:S02]  /*0090*/  HFMA2 R7, -RZ, RZ, 1.875, 0 ;  /* 0x3f800000ff077431 */ /* 0x000fe400000001ff */
[----:B0-----:R-:W-:-:S05]  /*00a0*/  IMAD.WIDE R2, R5, 0x4, R2 ;  /* 0x0000000405027825 */ /* 0x001fca00078e0202 */
[----:B-1----:R-:W-:Y:S04]  /*00b0*/  REDG.E.ADD.F32.FTZ.RN.STRONG.GPU desc[UR4][R2.64], R7 ;  /* 0x00000007020079a6 */ /* 0x002fe8000c12f304 */
[----:B------:R-:W-:Y:S04]  /*00c0*/  REDG.E.ADD.F32.FTZ.RN.STRONG.GPU desc[UR4][R2.64], R7 ;  /* 0x00000007020079a6 */ /* 0x000fe8000c12f304 */
        /* <DEDUP_REMOVED lines=997> */
[----:B------:R-:W-:Y:S01]  /*3f20*/  REDG.E.ADD.F32.FTZ.RN.STRONG.GPU desc[UR4][R2.64], R7 ;  /* 0x00000007020079a6 */ /* 0x000fe2000c12f304 */
[----:B------:R-:W-:Y:S05]  /*3f30*/  EXIT ;  /* 0x000000000000794d */ /* 0x000fea0003800000 */
.L_x_2:
        /* <DEDUP_REMOVED lines=12> */
.L_x_20:


//--------------------- .text._Z30floatingPointCalculationKernelPf --------------------------
	.section	.text._Z30floatingPointCalculationKernelPf,"ax",@progbits
	.align	128
        .global         _Z30floatingPointCalculationKernelPf
        .type           _Z30floatingPointCalculationKernelPf,@function
        .size           _Z30floatingPointCalculationKernelPf,(.L_x_18 - _Z30floatingPointCalculationKernelPf)
        .other          _Z30floatingPointCalculationKernelPf,@"STO_CUDA_ENTRY STV_DEFAULT"
_Z30floatingPointCalculationKernelPf:
.text._Z30floatingPointCalculationKernelPf:
[----:B------:R-:W0:Y:S01]  /*0000*/  LDC R1, c[0x0][0x37c] ;  /* 0x0000df00ff017b82 */ /* 0x000e220000000800 */
[----:B------:R-:W1:Y:S07]  /*0010*/  S2R R0, SR_TID.X ;  /* 0x0000000000007919 */ /* 0x000e6e0000002100 */
[----:B------:R-:W1:Y:S01]  /*0020*/  S2UR UR4, SR_CTAID.X ;  /* 0x00000000000479c3 */ /* 0x000e620000002500 */
[----:B0-----:R-:W-:-:S07]  /*0030*/  VIADD R1, R1, 0xffffffe0 ;  /* 0xffffffe001017836 */ /* 0x001fce0000000000 */
[----:B------:R-:W1:Y:S02]  /*0040*/  LDC R3, c[0x0][0x360] ;  /* 0x0000d800ff037b82 */ /* 0x000e640000000800 */
[----:B-1----:R-:W-:-:S05]  /*0050*/  IMAD R3, R3, UR4, R0 ;  /* 0x0000000403037c24 */ /* 0x002fca000f8e0200 */
[----:B------:R-:W-:-:S13]  /*0060*/  ISETP.GT.AND P0, PT, R3, 0xfffff, PT ;  /* 0x000fffff0300780c */ /* 0x000fda0003f04270 */
[----:B------:R-:W-:Y:S05]  /*0070*/  @P0 EXIT ;  /* 0x000000000000094d */ /* 0x000fea0003800000 */
[----:B------:R-:W0:Y:S01]  /*0080*/  LDC.64 R6, c[0x0][0x380] ;  /* 0x0000e000ff067b82 */ /* 0x000e220000000a00 */
[----:B------:R-:W1:Y:S01]  /*0090*/  LDCU.64 UR8, c[0x0][0x358] ;  /* 0x00006b00ff0877ac */ /* 0x000e620008000a00 */
[----:B0-----:R-:W-:-:S05]  /*00a0*/  IMAD.WIDE R6, R3, 0x4, R6 ;  /* 0x0000000403067825 */ /* 0x001fca00078e0206 */
[----:B-1----:R0:W5:Y:S01]  /*00b0*/  LDG.E R5, desc[UR8][R6.64] ;  /* 0x0000000806057981 */ /* 0x002162000c1e1900 */
[----:B------:R-:W-:-:S05]  /*00c0*/  UMOV UR4, URZ ;  /* 0x000000ff00047c82 */ /* 0x000fca0008000000 */
.L_x_13:
[C---:B-----5:R-:W-:Y:S01]  /*00d0*/  FMUL R0, R5.reuse, 0.63661974668502807617 ;  /* 0x3f22f98305007820 */ /* 0x060fe20000400000 */
[----:B------:R-:W-:Y:S01]  /*00e0*/  FSETP.GE.AND P0, PT, |R5|, 105615, PT ;  /* 0x47ce47800500780b */ /* 0x000fe20003f06200 */
[----:B------:R-:W-:Y:S01]  /*00f0*/  UIADD3 UR4, UPT, UPT, UR4, 0x1, URZ ;  /* 0x0000000104047890 */ /* 0x000fe2000fffe0ff */
[----:B------:R-:W-:Y:S03]  /*0100*/  BSSY.RECONVERGENT B0, `(.L_x_3) ;  /* 0x0000041000007945 */ /* 0x000fe60003800200 */
[----:B------:R-:W1:Y:S01]  /*0110*/  F2I.NTZ R0, R0 ;  /* 0x0000000000007305 */ /* 0x000e620000203100 */
[----:B------:R-:W-:Y:S01]  /*0120*/  UISETP.NE.AND UP0, UPT, UR4, 0x3e8, UPT ;  /* 0x000003e80400788c */ /* 0x000fe2000bf05270 */
[----:B-1----:R-:W-:Y:S01]  /*0130*/  I2FP.F32.S32 R2, R0 ;  /* 0x0000000000027245 */ /* 0x002fe20000201400 */
[----:B------:R-:W-:-:S04]  /*0140*/  IMAD.MOV.U32 R16, RZ, RZ, R0 ;  /* 0x000000ffff107224 */ /* 0x000fc800078e0000 */
[----:B------:R-:W-:-:S04]  /*0150*/  FFMA R3, R2, -1.5707962512969970703, R5 ;  /* 0xbfc90fda02037823 */ /* 0x000fc80000000005 */
[----:B------:R-:W-:-:S04]  /*0160*/  FFMA R3, R2, -7.5497894158615963534e-08, R3 ;  /* 0xb3a2216802037823 */ /* 0x000fc80000000003 */
[----:B------:R-:W-:-:S04]  /*0170*/  FFMA R15, R2, -5.3903029534742383927e-15, R3 ;  /* 0xa7c234c5020f7823 */ /* 0x000fc80000000003 */
[----:B------:R-:W-:Y:S01]  /*0180*/  IMAD.MOV.U32 R2, RZ, RZ, R15 ;  /* 0x000000ffff027224 */ /* 0x000fe200078e000f */
[----:B------:R-:W-:Y:S06]  /*0190*/  @!P0 BRA `(.L_x_4) ;  /* 0x0000000000dc8947 */ /* 0x000fec0003800000 */
[----:B------:R-:W-:-:S13]  /*01a0*/  FSETP.NEU.AND P0, PT, |R5|, +INF , PT ;  /* 0x7f8000000500780b */ /* 0x000fda0003f0d200 */
[----:B------:R-:W-:Y:S01]  /*01b0*/  @!P0 FMUL R2, RZ, R5 ;  /* 0x00000005ff028220 */ /* 0x000fe20000400000 */
[----:B------:R-:W-:Y:S01]  /*01c0*/  @!P0 IMAD.MOV.U32 R0, RZ, RZ, RZ ;  /* 0x000000ffff008224 */ /* 0x000fe200078e00ff */
[----:B------:R-:W-:Y:S06]  /*01d0*/  @!P0 BRA `(.L_x_4) ;  /* 0x0000000000cc8947 */ /* 0x000fec0003800000 */
[----:B------:R-:W-:Y:S01]  /*01e0*/  IMAD.SHL.U32 R2, R5, 0x100, RZ ;  /* 0x0000010005027824 */ /* 0x000fe200078e00ff */
[----:B------:R-:W-:Y:S01]  /*01f0*/  MOV R0, R1 ;  /* 0x0000000100007202 */ /* 0x000fe20000000f00 */
[----:B------:R-:W-:Y:S01]  /*0200*/  IMAD.MOV.U32 R8, RZ, RZ, RZ ;  /* 0x000000ffff087224 */ /* 0x000fe200078e00ff */
[----:B------:R-:W1:Y:S02]  /*0210*/  LDCU.64 UR10, c[0x4][URZ] ;  /* 0x01000000ff0a77ac */ /* 0x000e640008000a00 */
[----:B------:R-:W-:Y:S01]  /*0220*/  LOP3.LUT R13, R2, 0x80000000, RZ, 0xfc, !PT ;  /* 0x80000000020d7812 */ /* 0x000fe200078efcff */
[----:B------:R-:W-:Y:S01]  /*0230*/  UMOV UR6, URZ ;  /* 0x000000ff00067c82 */ /* 0x000fe20008000000 */
[----:B------:R-:W-:-:S05]  /*0240*/  UMOV UR5, URZ ;  /* 0x000000ff00057c82 */ /* 0x000fca0008000000 */
.L_x_5:
[----:B-1----:R-:W-:Y:S02]  /*0250*/  IMAD.U32 R10, RZ, RZ, UR10 ;  /* 0x0000000aff0a7e24 */ /* 0x002fe4000f8e00ff */
[----:B------:R-:W-:-:S05]  /*0260*/  IMAD.U32 R11, RZ, RZ, UR11 ;  /* 0x0000000bff0b7e24 */ /* 0x000fca000f8e00ff */
[----:B------:R-:W2:Y:S01]  /*0270*/  LDG.E.CONSTANT R2, desc[UR8][R10.64] ;  /* 0x000000080a027981 */ /* 0x000ea2000c1e9900 */
[----:B------:R-:W-:Y:S02]  /*0280*/  UIADD3 UR10, UP1, UPT, UR10, 0x4, URZ ;  /* 0x000000040a0a7890 */ /* 0x000fe4000ff3e0ff */
[----:B------:R-:W-:Y:S02]  /*0290*/  UIADD3 UR5, UPT, UPT, UR5, 0x1, URZ ;  /* 0x0000000105057890 */ /* 0x000fe4000fffe0ff */
[----:B------:R-:W-:Y:S02]  /*02a0*/  UIADD3.X UR11, UPT, UPT, URZ, UR11, URZ, UP1, !UPT ;  /* 0x0000000bff0b7290 */ /* 0x000fe40008ffe4ff */
[----:B------:R-:W-:Y:S01]  /*02b0*/  UISETP.NE.AND UP1, UPT, UR5, 0x6, UPT ;  /* 0x000000060500788c */ /* 0x000fe2000bf25270 */
[----:B--2---:R-:W-:-:S03]  /*02c0*/  IMAD.WIDE.U32 R2, R2, R13, RZ ;  /* 0x0000000d02027225 */ /* 0x004fc600078e00ff */
[----:B------:R-:W-:-:S04]  /*02d0*/  IADD3 R9, P0, PT, R2, R8, RZ ;  /* 0x0000000802097210 */ /* 0x000fc80007f1e0ff */
[----:B------:R-:W-:Y:S01]  /*02e0*/  IADD3.X R8, PT, PT, R3, UR6, RZ, P0, !PT ;  /* 0x0000000603087c10 */ /* 0x000fe200087fe4ff */
[----:B------:R1:W-:Y:S02]  /*02f0*/  STL [R0], R9 ;  /* 0x0000000900007387 */ /* 0x0003e40000100800 */
[----:B-1----:R-:W-:Y:S01]  /*0300*/  VIADD R0, R0, 0x4 ;  /* 0x0000000400007836 */ /* 0x002fe20000000000 */
[----:B------:R-:W-:Y:S06]  /*0310*/  BRA.U UP1, `(.L_x_5) ;  /* 0xfffffffd01cc7547 */ /* 0x000fec000b83ffff */
[----:B------:R-:W-:Y:S01]  /*0320*/  SHF.R.U32.HI R4, RZ, 0x17, R5 ;  /* 0x00000017ff047819 */ /* 0x000fe20000011605 */
[----:B------:R1:W-:Y:S03]  /*0330*/  STL [R1+0x18], R8 ;  /* 0x0000180801007387 */ /* 0x0003e60000100800 */
[C---:B------:R-:W-:Y:S02]  /*0340*/  LOP3.LUT R0, R4.reuse, 0xe0, RZ, 0xc0, !PT ;  /* 0x000000e004007812 */ /* 0x040fe400078ec0ff */
[----:B------:R-:W-:-:S03]  /*0350*/  LOP3.LUT P0, RZ, R4, 0x1f, RZ, 0xc0, !PT ;  /* 0x0000001f04ff7812 */ /* 0x000fc6000780c0ff */
[----:B------:R-:W-:-:S05]  /*0360*/  VIADD R0, R0, 0xffffff80 ;  /* 0xffffff8000007836 */ /* 0x000fca0000000000 */
[----:B------:R-:W-:-:S05]  /*0370*/  SHF.R.U32.HI R0, RZ, 0x5, R0 ;  /* 0x00000005ff007819 */ /* 0x000fca0000011600 */
[----:B------:R-:W-:-:S05]  /*0380*/  IMAD R9, R0, -0x4, R1 ;  /* 0xfffffffc00097824 */ /* 0x000fca00078e0201 */
[----:B------:R-:W2:Y:S04]  /*0390*/  LDL R0, [R9+0x18] ;  /* 0x0000180009007983 */ /* 0x000ea80000100800 */
[----:B------:R-:W2:Y:S04]  /*03a0*/  LDL R3, [R9+0x14] ;  /* 0x0000140009037983 */ /* 0x000ea80000100800 */
[----:B------:R-:W3:Y:S01]  /*03b0*/  @P0 LDL R2, [R9+0x10] ;  /* 0x0000100009020983 */ /* 0x000ee20000100800 */
[----:B------:R-:W-:Y:S01]  /*03c0*/  LOP3.LUT R4, R4, 0x1f, RZ, 0xc0, !PT ;  /* 0x0000001f04047812 */ /* 0x000fe200078ec0ff */
[----:B------:R-:W-:Y:S01]  /*03d0*/  UMOV UR6, 0x54442d19 ;  /* 0x54442d1900067882 */ /* 0x000fe20000000000 */
[----:B------:R-:W-:-:S02]  /*03e0*/  UMOV UR7, 0x3bf921fb ;  /* 0x3bf921fb00077882 */ /* 0x000fc40000000000 */
[-C--:B--2---:R-:W-:Y:S02]  /*03f0*/  @P0 SHF.L.W.U32.HI R0, R3, R4.reuse, R0 ;  /* 0x0000000403000219 */ /* 0x084fe40000010e00 */
[----:B---3--:R-:W-:Y:S02]  /*0400*/  @P0 SHF.L.W.U32.HI R3, R2, R4, R3 ;  /* 0x0000000402030219 */ /* 0x008fe40000010e03 */
[----:B------:R-:W-:Y:S02]  /*0410*/  ISETP.GE.AND P0, PT, R5, RZ, PT ;  /* 0x000000ff0500720c */ /* 0x000fe40003f06270 */
[C---:B------:R-:W-:Y:S01]  /*0420*/  SHF.L.W.U32.HI R2, R3.reuse, 0x2, R0 ;  /* 0x0000000203027819 */ /* 0x040fe20000010e00 */
[----:B------:R-:W-:-:S03]  /*0430*/  IMAD.SHL.U32 R3, R3, 0x4, RZ ;  /* 0x0000000403037824 */ /* 0x000fc600078e00ff */
[----:B------:R-:W-:-:S04]  /*0440*/  SHF.R.S32.HI R4, RZ, 0x1f, R2 ;  /* 0x0000001fff047819 */ /* 0x000fc80000011402 */
[C---:B------:R-:W-:Y:S02]  /*0450*/  LOP3.LUT R10, R4.reuse, R3, RZ, 0x3c, !PT ;  /* 0x00000003040a7212 */ /* 0x040fe400078e3cff */
[----:B------:R-:W-:Y:S02]  /*0460*/  LOP3.LUT R11, R4, R2, RZ, 0x3c, !PT ;  /* 0x00000002040b7212 */ /* 0x000fe400078e3cff */
[----:B------:R-:W-:Y:S02]  /*0470*/  SHF.R.U32.HI R3, RZ, 0x1e, R0 ;  /* 0x0000001eff037819 */ /* 0x000fe40000011600 */
[C---:B------:R-:W-:Y:S02]  /*0480*/  LOP3.LUT R4, R2.reuse, R5, RZ, 0x3c, !PT ;  /* 0x0000000502047212 */ /* 0x040fe400078e3cff */
[----:B------:R-:W1:Y:S01]  /*0490*/  I2F.F64.S64 R10, R10 ;  /* 0x0000000a000a7312 */ /* 0x000e620000301c00 */
[----:B------:R-:W-:Y:S02]  /*04a0*/  LEA.HI R0, R2, R3, RZ, 0x1 ;  /* 0x0000000302007211 */ /* 0x000fe400078f08ff */
[----:B------:R-:W-:-:S02]  /*04b0*/  ISETP.GE.AND P1, PT, R4, RZ, PT ;  /* 0x000000ff0400720c */ /* 0x000fc40003f26270 */
[----:B------:R-:W-:-:S05]  /*04c0*/  IADD3 R2, PT, PT, -R0, RZ, RZ ;  /* 0x000000ff00027210 */ /* 0x000fca0007ffe1ff */
[----:B------:R-:W-:Y:S01]  /*04d0*/  @!P0 IMAD.MOV.U32 R0, RZ, RZ, R2 ;  /* 0x000000ffff008224 */ /* 0x000fe200078e0002 */
[----:B-1----:R-:W-:-:S10]  /*04e0*/  DMUL R8, R10, UR6 ;  /* 0x000000060a087c28 */ /* 0x002fd40008000000 */
[----:B------:R-:W1:Y:S02]  /*04f0*/  F2F.F32.F64 R8, R8 ;  /* 0x0000000800087310 */ /* 0x000e640000301000 */
[----:B-1----:R-:W-:-:S07]  /*0500*/  FSEL R2, -R8, R8, !P1 ;  /* 0x0000000808027208 */ /* 0x002fce0004800100 */
.L_x_4:
[----:B------:R-:W-:Y:S05]  /*0510*/  BSYNC.RECONVERGENT B0 ;  /* 0x0000000000007941 */ /* 0x000fea0003800200 */
.L_x_3:
[----:B------:R-:W-:Y:S02]  /*0520*/  IMAD.MOV.U32 R12, RZ, RZ, 0x37cbac00 ;  /* 0x37cbac00ff0c7424 */ /* 0x000fe400078e00ff */
[----:B------:R-:W-:Y:S01]  /*0530*/  FMUL R3, R2, R2 ;  /* 0x0000000202037220 */ /* 0x000fe20000400000 */
[C---:B------:R-:W-:Y:S01]  /*0540*/  LOP3.LUT R8, R0.reuse, 0x1, RZ, 0xc0, !PT ;  /* 0x0000000100087812 */ /* 0x040fe200078ec0ff */
[----:B------:R-:W-:Y:S01]  /*0550*/  IMAD.MOV.U32 R13, RZ, RZ, 0x3c0885e4 ;  /* 0x3c0885e4ff0d7424 */ /* 0x000fe200078e00ff */
[----:B------:R-:W-:Y:S01]  /*0560*/  MOV R14, 0x3e2aaaa8 ;  /* 0x3e2aaaa8000e7802 */ /* 0x000fe20000000f00 */
[----:B------:R-:W-:Y:S01]  /*0570*/  FFMA R4, R3, R12, -0.0013887860113754868507 ;  /* 0xbab607ed03047423 */ /* 0x000fe2000000000c */
[----:B------:R-:W-:Y:S01]  /*0580*/  VIADD R0, R0, 0x1 ;  /* 0x0000000100007836 */ /* 0x000fe20000000000 */
[----:B------:R-:W-:Y:S01]  /*0590*/  ISETP.NE.U32.AND P1, PT, R8, 0x1, PT ;  /* 0x000000010800780c */ /* 0x000fe20003f25070 */
[----:B------:R-:W-:Y:S03]  /*05a0*/  BSSY.RECONVERGENT B0, `(.L_x_6) ;  /* 0x0000040000007945 */ /* 0x000fe60003800200 */
[----:B------:R-:W-:-:S02]  /*05b0*/  FSEL R4, R4, -0.00019574658654164522886, P1 ;  /* 0xb94d415304047808 */ /* 0x000fc40000800000 */
[----:B------:R-:W-:Y:S02]  /*05c0*/  FSEL R8, R13, 0.041666727513074874878, !P1 ;  /* 0x3d2aaabb0d087808 */ /* 0x000fe40004800000 */
[----:B------:R-:W-:Y:S02]  /*05d0*/  LOP3.LUT P0, RZ, R0, 0x2, RZ, 0xc0, !PT ;  /* 0x0000000200ff7812 */ /* 0x000fe4000780c0ff */
[----:B------:R-:W-:Y:S01]  /*05e0*/  FSEL R0, R2, 1, !P1 ;  /* 0x3f80000002007808 */ /* 0x000fe20004800000 */
[----:B------:R-:W-:Y:S01]  /*05f0*/  FFMA R4, R3, R4, R8 ;  /* 0x0000000403047223 */ /* 0x000fe20000000008 */
[----:B------:R-:W-:Y:S02]  /*0600*/  FSEL R11, -R14, -0.4999999701976776123, !P1 ;  /* 0xbeffffff0e0b7808 */ /* 0x000fe40004800100 */
[----:B------:R-:W-:Y:S01]  /*0610*/  FSETP.GE.AND P1, PT, |R5|, 105615, PT ;  /* 0x47ce47800500780b */ /* 0x000fe20003f26200 */
[C---:B------:R-:W-:Y:S02]  /*0620*/  FFMA R9, R3.reuse, R0, RZ ;  /* 0x0000000003097223 */ /* 0x040fe400000000ff */
[----:B------:R-:W-:-:S04]  /*0630*/  FFMA R4, R3, R4, R11 ;  /* 0x0000000403047223 */ /* 0x000fc8000000000b */
[----:B------:R-:W-:-:S04]  /*0640*/  FFMA R9, R9, R4, R0 ;  /* 0x0000000409097223 */ /* 0x000fc80000000000 */
[----:B------:R-:W-:Y:S02]  /*0650*/  @P0 FADD R9, RZ, -R9 ;  /* 0x80000009ff090221 */ /* 0x000fe40000000000 */
[----:B------:R-:W-:Y:S05]  /*0660*/  @!P1 BRA `(.L_x_7) ;  /* 0x0000000000cc9947 */ /* 0x000fea0003800000 */
[----:B------:R-:W-:-:S13]  /*0670*/  FSETP.NEU.AND P0, PT, |R5|, +INF , PT ;  /* 0x7f8000000500780b */ /* 0x000fda0003f0d200 */
[----:B------:R-:W-:Y:S01]  /*0680*/  @!P0 FMUL R15, RZ, R5 ;  /* 0x00000005ff0f8220 */ /* 0x000fe20000400000 */
[----:B------:R-:W-:Y:S01]  /*0690*/  @!P0 IMAD.MOV.U32 R16, RZ, RZ, RZ ;  /* 0x000000ffff108224 */ /* 0x000fe200078e00ff */
[----:B------:R-:W-:Y:S06]  /*06a0*/  @!P0 BRA `(.L_x_7) ;  /* 0x0000000000bc8947 */ /* 0x000fec0003800000 */
[----:B------:R-:W1:Y:S01]  /*06b0*/  LDC.64 R2, c[0x4][RZ] ;  /* 0x01000000ff027b82 */ /* 0x000e620000000a00 */
[----:B------:R-:W-:Y:S01]  /*06c0*/  IMAD.SHL.U32 R4, R5, 0x100, RZ ;  /* 0x0000010005047824 */ /* 0x000fe200078e00ff */
[----:B------:R-:W-:Y:S01]  /*06d0*/  UMOV UR5, URZ ;  /* 0x000000ff00057c82 */ /* 0x000fe20008000000 */
[----:B------:R-:W-:Y:S02]  /*06e0*/  IMAD.MOV.U32 R8, RZ, RZ, RZ ;  /* 0x000000ffff087224 */ /* 0x000fe400078e00ff */
[----:B------:R-:W-:Y:S01]  /*06f0*/  IMAD.MOV.U32 R0, RZ, RZ, RZ ;  /* 0x000000ffff007224 */ /* 0x000fe200078e00ff */
[----:B------:R-:W-:-:S07]  /*0700*/  LOP3.LUT R19, R4, 0x80000000, RZ, 0xfc, !PT ;  /* 0x8000000004137812 */ /* 0x000fce00078efcff */
.L_x_8:
[----:B-1----:R-:W-:-:S06]  /*0710*/  IMAD.WIDE.U32 R10, R0, 0x4, R2 ;  /* 0x00000004000a7825 */ /* 0x002fcc00078e0002 */
[----:B--2---:R-:W2:Y:S01]  /*0720*/  LDG.E.CONSTANT R10, desc[UR8][R10.64] ;  /* 0x000000080a0a7981 */ /* 0x004ea2000c1e9900 */
[C---:B------:R-:W-:Y:S01]  /*0730*/  LEA R4, R0.reuse, R1, 0x2 ;  /* 0x0000000100047211 */ /* 0x040fe200078e10ff */
[----:B------:R-:W-:-:S05]  /*0740*/  VIADD R0, R0, 0x1 ;  /* 0x0000000100007836 */ /* 0x000fca0000000000 */
[----:B------:R-:W-:Y:S01]  /*0750*/  ISETP.NE.AND P0, PT, R0, 0x6, PT ;  /* 0x000000060000780c */ /* 0x000fe20003f05270 */
[----:B--2---:R-:W-:-:S03]  /*0760*/  IMAD.WIDE.U32 R16, R10, R19, RZ ;  /* 0x000000130a107225 */ /* 0x004fc600078e00ff */
[----:B------:R-:W-:-:S04]  /*0770*/  IADD3 R15, P1, PT, R16, R8, RZ ;  /* 0x00000008100f7210 */ /* 0x000fc80007f3e0ff */
[----:B------:R-:W-:Y:S01]  /*0780*/  IADD3.X R8, PT, PT, R17, UR5, RZ, P1, !PT ;  /* 0x0000000511087c10 */ /* 0x000fe20008ffe4ff */
[----:B------:R2:W-:Y:S04]  /*0790*/  STL [R4], R15 ;  /* 0x0000000f04007387 */ /* 0x0005e80000100800 */
[----:B------:R-:W-:Y:S05]  /*07a0*/  @P0 BRA `(.L_x_8) ;  /* 0xfffffffc00d80947 */ /* 0x000fea000383ffff */
[----:B--2---:R-:W-:Y:S01]  /*07b0*/  SHF.R.U32.HI R4, RZ, 0x17, R5 ;  /* 0x00000017ff047819 */ /* 0x004fe20000011605 */
        /* <DEDUP_REMOVED lines=11> */
[----:B------:R-:W-:Y:S01]  /*0870*/  UMOV UR7, 0x3bf921fb ;  /* 0x3bf921fb00077882 */ /* 0x000fe20000000000 */
[----:B------:R-:W-:-:S02]  /*0880*/  ISETP.GE.AND P1, PT, R5, RZ, PT ;  /* 0x000000ff0500720c */ /* 0x000fc40003f26270 */
[-C--:B--2---:R-:W-:Y:S02]  /*0890*/  @P0 SHF.L.W.U32.HI R0, R3, R4.reuse, R0 ;  /* 0x0000000403000219 */ /* 0x084fe40000010e00 */
[----:B---3--:R-:W-:-:S04]  /*08a0*/  @P0 SHF.L.W.U32.HI R3, R2, R4, R3 ;  /* 0x0000000402030219 */ /* 0x008fc80000010e03 */
[C---:B------:R-:W-:Y:S01]  /*08b0*/  SHF.L.W.U32.HI R2, R3.reuse, 0x2, R0 ;  /* 0x0000000203027819 */ /* 0x040fe20000010e00 */
[----:B------:R-:W-:-:S03]  /*08c0*/  IMAD.SHL.U32 R3, R3, 0x4, RZ ;  /* 0x0000000403037824 */ /* 0x000fc600078e00ff */
[----:B------:R-:W-:-:S04]  /*08d0*/  SHF.R.S32.HI R4, RZ, 0x1f, R2 ;  /* 0x0000001fff047819 */ /* 0x000fc80000011402 */
[C---:B------:R-:W-:Y:S02]  /*08e0*/  LOP3.LUT R10, R4.reuse, R3, RZ, 0x3c, !PT ;  /* 0x00000003040a7212 */ /* 0x040fe400078e3cff */
[----:B------:R-:W-:Y:S02]  /*08f0*/  LOP3.LUT R11, R4, R2, RZ, 0x3c, !PT ;  /* 0x00000002040b7212 */ /* 0x000fe400078e3cff */
[----:B------:R-:W-:Y:S02]  /*0900*/  SHF.R.U32.HI R3, RZ, 0x1e, R0 ;  /* 0x0000001eff037819 */ /* 0x000fe40000011600 */
[C---:B------:R-:W-:Y:S02]  /*0910*/  LOP3.LUT R0, R2.reuse, R5, RZ, 0x3c, !PT ;  /* 0x0000000502007212 */ /* 0x040fe400078e3cff */
[----:B------:R-:W2:Y:S01]  /*0920*/  I2F.F64.S64 R10, R10 ;  /* 0x0000000a000a7312 */ /* 0x000ea20000301c00 */
[----:B------:R-:W-:Y:S02]  /*0930*/  LEA.HI R16, R2, R3, RZ, 0x1 ;  /* 0x0000000302107211 */ /* 0x000fe400078f08ff */
[----:B------:R-:W-:-:S03]  /*0940*/  ISETP.GE.AND P0, PT, R0, RZ, PT ;  /* 0x000000ff0000720c */ /* 0x000fc60003f06270 */
[----:B------:R-:W-:-:S05]  /*0950*/  IMAD.MOV R0, RZ, RZ, -R16 ;  /* 0x000000ffff007224 */ /* 0x000fca00078e0a10 */
[----:B------:R-:W-:Y:S01]  /*0960*/  @!P1 MOV R16, R0 ;  /* 0x0000000000109202 */ /* 0x000fe20000000f00 */
[----:B--2---:R-:W-:-:S10]  /*0970*/  DMUL R18, R10, UR6 ;  /* 0x000000060a127c28 */ /* 0x004fd40008000000 */
[----:B------:R-:W2:Y:S02]  /*0980*/  F2F.F32.F64 R18, R18 ;  /* 0x0000001200127310 */ /* 0x000ea40000301000 */
[----:B-12---:R-:W-:-:S07]  /*0990*/  FSEL R15, -R18, R18, !P0 ;  /* 0x00000012120f7208 */ /* 0x006fce0004000100 */
.L_x_7:
[----:B------:R-:W-:Y:S05]  /*09a0*/  BSYNC.RECONVERGENT B0 ;  /* 0x0000000000007941 */ /* 0x000fea0003800200 */
.L_x_6:
[----:B------:R-:W-:Y:S01]  /*09b0*/  FMUL R3, R15, R15 ;  /* 0x0000000f0f037220 */ /* 0x000fe20000400000 */
[C---:B------:R-:W-:Y:S01]  /*09c0*/  LOP3.LUT R0, R16.reuse, 0x1, RZ, 0xc0, !PT ;  /* 0x0000000110007812 */ /* 0x040fe200078ec0ff */
[----:B------:R-:W-:Y:S01]  /*09d0*/  VIADD R4, R5, 0xf3000000 ;  /* 0xf300000005047836 */ /* 0x000fe20000000000 */
[----:B------:R-:W-:Y:S01]  /*09e0*/  LOP3.LUT P0, RZ, R16, 0x2, RZ, 0xc0, !PT ;  /* 0x0000000210ff7812 */ /* 0x000fe2000780c0ff */
[----:B------:R-:W-:Y:S01]  /*09f0*/  FFMA R12, R3, R12, -0.0013887860113754868507 ;  /* 0xbab607ed030c7423 */ /* 0x000fe2000000000c */
[----:B------:R-:W-:Y:S01]  /*0a00*/  ISETP.NE.U32.AND P1, PT, R0, 0x1, PT ;  /* 0x000000010000780c */ /* 0x000fe20003f25070 */
[----:B------:R1:W2:Y:S01]  /*0a10*/  MUFU.RSQ R2, R5 ;  /* 0x0000000500027308 */ /* 0x0002a20000001400 */
[----:B------:R-:W-:Y:S02]  /*0a20*/  BSSY.RECONVERGENT B0, `(.L_x_9) ;  /* 0x0000016000007945 */ /* 0x000fe40003800200 */
[----:B------:R-:W-:Y:S02]  /*0a30*/  FSEL R0, R13, 0.041666727513074874878, P1 ;  /* 0x3d2aaabb0d007808 */ /* 0x000fe40000800000 */
[----:B------:R-:W-:-:S02]  /*0a40*/  FSEL R12, R12, -0.00019574658654164522886, !P1 ;  /* 0xb94d41530c0c7808 */ /* 0x000fc40004800000 */
[----:B------:R-:W-:-:S03]  /*0a50*/  FSEL R14, -R14, -0.4999999701976776123, P1 ;  /* 0xbeffffff0e0e7808 */ /* 0x000fc60000800100 */
[----:B------:R-:W-:Y:S01]  /*0a60*/  FFMA R12, R3, R12, R0 ;  /* 0x0000000c030c7223 */ /* 0x000fe20000000000 */
[----:B------:R-:W-:Y:S02]  /*0a70*/  FSEL R0, R15, 1, P1 ;  /* 0x3f8000000f007808 */ /* 0x000fe40000800000 */
[----:B------:R-:W-:Y:S01]  /*0a80*/  ISETP.GT.U32.AND P1, PT, R4, 0x727fffff, PT ;  /* 0x727fffff0400780c */ /* 0x000fe20003f24070 */
[C---:B------:R-:W-:Y:S02]  /*0a90*/  FFMA R12, R3.reuse, R12, R14 ;  /* 0x0000000c030c7223 */ /* 0x040fe4000000000e */
[----:B------:R-:W-:-:S04]  /*0aa0*/  FFMA R3, R3, R0, RZ ;  /* 0x0000000003037223 */ /* 0x000fc800000000ff */
[----:B------:R-:W-:-:S04]  /*0ab0*/  FFMA R12, R3, R12, R0 ;  /* 0x0000000c030c7223 */ /* 0x000fc80000000000 */
[----:B------:R-:W-:Y:S02]  /*0ac0*/  @P0 FADD R12, RZ, -R12 ;  /* 0x8000000cff0c0221 */ /* 0x000fe40000000000 */
[----:B-12---:R-:W-:Y:S05]  /*0ad0*/  @!P1 BRA `(.L_x_10) ;  /* 0x0000000000189947 */ /* 0x006fea0003800000 */
[----:B------:R-:W-:Y:S01]  /*0ae0*/  BSSY.RECONVERGENT B1, `(.L_x_11) ;  /* 0x0000004000017945 */ /* 0x000fe20003800200 */
[----:B------:R-:W-:Y:S01]  /*0af0*/  IMAD.MOV.U32 R0, RZ, RZ, R5 ;  /* 0x000000ffff007224 */ /* 0x000fe200078e0005 */
[----:B------:R-:W-:-:S07]  /*0b00*/  MOV R10, 0xb20 ;  /* 0x00000b20000a7802 */ /* 0x000fce0000000f00 */
[----:B0-----:R-:W-:Y:S05]  /*0b10*/  CALL.REL.NOINC `($__internal_0_$__cuda_sm20_sqrt_rn_f32_slowpath) ;  /* 0x0000000000307944 */ /* 0x001fea0003c00000 */
[----:B------:R-:W-:Y:S05]  /*0b20*/  BSYNC.RECONVERGENT B1 ;  /* 0x0000000000017941 */ /* 0x000fea0003800200 */
.L_x_11:
[----:B------:R-:W-:Y:S05]  /*0b30*/  BRA `(.L_x_12) ;  /* 0x0000000000107947 */ /* 0x000fea0003800000 */
.L_x_10:
[C---:B------:R-:W-:Y:S01]  /*0b40*/  FMUL.FTZ R0, R2.reuse, R5 ;  /* 0x0000000502007220 */ /* 0x040fe20000410000 */
[----:B------:R-:W-:-:S03]  /*0b50*/  FMUL.FTZ R2, R2, 0.5 ;  /* 0x3f00000002027820 */ /* 0x000fc60000410000 */
[----:B------:R-:W-:-:S04]  /*0b60*/  FFMA R5, -R0, R0, R5 ;  /* 0x0000000000057223 */ /* 0x000fc80000000105 */
[----:B------:R-:W-:-:S07]  /*0b70*/  FFMA R0, R5, R2, R0 ;  /* 0x0000000205007223 */ /* 0x000fce0000000000 */
.L_x_12:
[----:B------:R-:W-:Y:S05]  /*0b80*/  BSYNC.RECONVERGENT B0 ;  /* 0x0000000000007941 */ /* 0x000fea0003800200 */
.L_x_9:
[----:B------:R-:W-:-:S04]  /*0b90*/  FMUL R5, R9, R0 ;  /* 0x0000000009057220 */ /* 0x000fc80000400000 */
[----:B------:R-:W-:Y:S01]  /*0ba0*/  FMUL R5, R12, R5 ;  /* 0x000000050c057220 */ /* 0x000fe20000400000 */
[----:B------:R-:W-:Y:S06]  /*0bb0*/  BRA.U UP0, `(.L_x_13) ;  /* 0xfffffff500447547 */ /* 0x000fec000b83ffff */
[----:B------:R-:W-:Y:S01]  /*0bc0*/  STG.E desc[UR8][R6.64], R5 ;  /* 0x0000000506007986 */ /* 0x000fe2000c101908 */
[----:B------:R-:W-:Y:S05]  /*0bd0*/  EXIT ;  /* 0x000000000000794d */ /* 0x000fea0003800000 */
        .weak           $__internal_0_$__cuda_sm20_sqrt_rn_f32_slowpath
        .type           $__internal_0_$__cuda_sm20_sqrt_rn_f32_slowpath,@function
        .size           $__internal_0_$__cuda_sm20_sqrt_rn_f32_slowpath,(.L_x_18 - $__internal_0_$__cuda_sm20_sqrt_rn_f32_slowpath)
$__internal_0_$__cuda_sm20_sqrt_rn_f32_slowpath:
[----:B------:R-:W-:-:S13]  /*0be0*/  LOP3.LUT P0, RZ, R0, 0x7fffffff, RZ, 0xc0, !PT ;  /* 0x7fffffff00ff7812 */ /* 0x000fda000780c0ff */
[----:B------:R-:W-:Y:S01]  /*0bf0*/  @!P0 IMAD.MOV.U32 R2, RZ, RZ, R0 ;  /* 0x000000ffff028224 */ /* 0x000fe200078e0000 */
[----:B------:R-:W-:Y:S06]  /*0c00*/  @!P0 BRA `(.L_x_14) ;  /* 0x0000000000408947 */ /* 0x000fec0003800000 */
[----:B------:R-:W-:-:S13]  /*0c10*/  FSETP.GEU.FTZ.AND P0, PT, R0, RZ, PT ;  /* 0x000000ff0000720b */ /* 0x000fda0003f1e000 */
[----:B------:R-:W-:Y:S01]  /*0c20*/  @!P0 IMAD.MOV.U32 R2, RZ, RZ, 0x7fffffff ;  /* 0x7fffffffff028424 */ /* 0x000fe200078e00ff */
[----:B------:R-:W-:Y:S06]  /*0c30*/  @!P0 BRA `(.L_x_14) ;  /* 0x0000000000348947 */ /* 0x000fec0003800000 */
[----:B------:R-:W-:-:S13]  /*0c40*/  FSETP.GTU.FTZ.AND P0, PT, |R0|, +INF , PT ;  /* 0x7f8000000000780b */ /* 0x000fda0003f1c200 */
[----:B------:R-:W-:Y:S01]  /*0c50*/  @P0 FADD.FTZ R2, R0, 1 ;  /* 0x3f80000000020421 */ /* 0x000fe20000010000 */
[----:B------:R-:W-:Y:S06]  /*0c60*/  @P0 BRA `(.L_x_14) ;  /* 0x0000000000280947 */ /* 0x000fec0003800000 */
[----:B------:R-:W-:-:S13]  /*0c70*/  FSETP.NEU.FTZ.AND P0, PT, |R0|, +INF , PT ;  /* 0x7f8000000000780b */ /* 0x000fda0003f1d200 */
[----:B------:R-:W-:-:S04]  /*0c80*/  @P0 FFMA R3, R0, 1.84467440737095516160e+19, RZ ;  /* 0x5f80000000030823 */ /* 0x000fc800000000ff */
[----:B------:R-:W0:Y:S02]  /*0c90*/  @P0 MUFU.RSQ R2, R3 ;  /* 0x0000000300020308 */ /* 0x000e240000001400 */
[----:B0-----:R-:W-:Y:S01]  /*0ca0*/  @P0 FMUL.FTZ R4, R3, R2 ;  /* 0x0000000203040220 */ /* 0x001fe20000410000 */
[----:B------:R-:W-:Y:S01]  /*0cb0*/  @P0 FMUL.FTZ R8, R2, 0.5 ;  /* 0x3f00000002080820 */ /* 0x000fe20000410000 */
[----:B------:R-:W-:Y:S02]  /*0cc0*/  @!P0 MOV R2, R0 ;  /* 0x0000000000028202 */ /* 0x000fe40000000f00 */
[----:B------:R-:W-:-:S04]  /*0cd0*/  @P0 FADD.FTZ R5, -R4, -RZ ;  /* 0x800000ff04050221 */ /* 0x000fc80000010100 */
[----:B------:R-:W-:-:S04]  /*0ce0*/  @P0 FFMA R5, R4, R5, R3 ;  /* 0x0000000504050223 */ /* 0x000fc80000000003 */
[----:B------:R-:W-:-:S04]  /*0cf0*/  @P0 FFMA R5, R5, R8, R4 ;  /* 0x0000000805050223 */ /* 0x000fc80000000004 */
[----:B------:R-:W-:-:S07]  /*0d00*/  @P0 FMUL.FTZ R2, R5, 2.3283064365386962891e-10 ;  /* 0x2f80000005020820 */ /* 0x000fce0000410000 */
.L_x_14:
[----:B------:R-:W-:Y:S02]  /*0d10*/  IMAD.MOV.U32 R0, RZ, RZ, R2 ;  /* 0x000000ffff007224 */ /* 0x000fe400078e0002 */
[----:B------:R-:W-:Y:S02]  /*0d20*/  IMAD.MOV.U32 R2, RZ, RZ, R10 ;  /* 0x000000ffff027224 */ /* 0x000fe400078e000a */
[----:B------:R-:W-:-:S04]  /*0d30*/  IMAD.MOV.U32 R3, RZ, RZ, 0x0 ;  /* 0x00000000ff037424 */ /* 0x000fc800078e00ff */
[----:B------:R-:W-:Y:S05]  /*0d40*/  RET.REL.NODEC R2 `(_Z30floatingPointCalculationKernelPf) ;  /* 0xfffffff002ac7950 */ /* 0x000fea0003c3ffff */
.L_x_15:
        /* <DEDUP_REMOVED lines=11> */
.L_x_18:


//--------------------- .text._Z26matrixMultiplicationKernelPfS_S_ --------------------------
	.section	.text._Z26matrixMultiplicationKernelPfS_S_,"ax",@progbits
	.align	128
        .global         _Z26matrixMultiplicationKernelPfS_S_
        .type           _Z26matrixMultiplicationKernelPfS_S_,@function
        .size           _Z26matrixMultiplicationKernelPfS_S_,(.L_x_22 - _Z26matrixMultiplicationKernelPfS_S_)
        .other          _Z26matrixMultiplicationKernelPfS_S_,@"STO_CUDA_ENTRY STV_DEFAULT"
_Z26matrixMultiplicationKernelPfS_S_:
.text._Z26matrixMultiplicationKernelPfS_S_:
[----:B------:R-:W-:Y:S01]  /*0000*/  LDC R1, c[0x0][0x37c] ;  /* 0x0000df00ff017b82 */ /* 0x000fe20000000800 */
[----:B------:R-:W0:Y:S07]  /*0010*/  S2R R2, SR_TID.Y ;  /* 0x0000000000027919 */ /* 0x000e2e0000002200 */
[----:B------:R-:W1:Y:S01]  /*0020*/  LDC R0, c[0x0][0x360] ;  /* 0x0000d800ff007b82 */ /* 0x000e620000000800 */
[----:B------:R-:W1:Y:S07]  /*0030*/  S2R R3, SR_TID.X ;  /* 0x0000000000037919 */ /* 0x000e6e0000002100 */
[----:B------:R-:W0:Y:S08]  /*0040*/  S2UR UR5, SR_CTAID.Y ;  /* 0x00000000000579c3 */ /* 0x000e300000002600 */
[----:B------:R-:W0:Y:S08]  /*0050*/  LDC R7, c[0x0][0x364] ;  /* 0x0000d900ff077b82 */ /* 0x000e300000000800 */
[----:B------:R-:W1:Y:S01]  /*0060*/  S2UR UR4, SR_CTAID.X ;  /* 0x00000000000479c3 */ /* 0x000e620000002500 */
[----:B0-----:R-:W-:-:S05]  /*0070*/  IMAD R7, R7, UR5, R2 ;  /* 0x0000000507077c24 */ /* 0x001fca000f8e0202 */
[----:B------:R-:W-:Y:S01]  /*0080*/  ISETP.GT.U32.AND P0, PT, R7, 0x3ff, PT ;  /* 0x000003ff0700780c */ /* 0x000fe20003f04070 */
[----:B-1----:R-:W-:-:S05]  /*0090*/  IMAD R0, R0, UR4, R3 ;  /* 0x0000000400007c24 */ /* 0x002fca000f8e0203 */
[----:B------:R-:W-:-:S13]  /*00a0*/  ISETP.GT.OR P0, PT, R0, 0x3ff, P0 ;  /* 0x000003ff0000780c */ /* 0x000fda0000704670 */
[----:B------:R-:W-:Y:S05]  /*00b0*/  @P0 EXIT ;  /* 0x000000000000094d */ /* 0x000fea0003800000 */
[----:B------:R-:W0:Y:S01]  /*00c0*/  LDC.64 R2, c[0x0][0x380] ;  /* 0x0000e000ff027b82 */ /* 0x000e220000000a00 */
[----:B------:R-:W1:Y:S01]  /*00d0*/  LDCU.64 UR6, c[0x0][0x388] ;  /* 0x00007100ff0677ac */ /* 0x000e620008000a00 */
[----:B------:R-:W-:Y:S01]  /*00e0*/  SHF.L.U32 R7, R7, 0xa, RZ ;  /* 0x0000000a07077819 */ /* 0x000fe200000006ff */
[----:B------:R-:W-:Y:S01]  /*00f0*/  HFMA2 R14, -RZ, RZ, 0, 0 ;  /* 0x00000000ff0e7431 */ /* 0x000fe200000001ff */
[----:B------:R-:W-:Y:S01]  /*0100*/  MOV R6, R0 ;  /* 0x0000000000067202 */ /* 0x000fe20000000f00 */
[----:B------:R-:W2:Y:S01]  /*0110*/  LDCU.64 UR8, c[0x0][0x358] ;  /* 0x00006b00ff0877ac */ /* 0x000ea20008000a00 */
[----:B------:R-:W-:Y:S01]  /*0120*/  UMOV UR4, URZ ;  /* 0x000000ff00047c82 */ /* 0x000fe20008000000 */
[----:B-1----:R-:W-:-:S04]  /*0130*/  UIADD3 UR5, UP0, UPT, UR6, 0x8000, URZ ;  /* 0x0000800006057890 */ /* 0x002fc8000ff1e0ff */
[----:B------:R-:W-:Y:S01]  /*0140*/  UIADD3.X UR6, UPT, UPT, URZ, UR7, URZ, UP0, !UPT ;  /* 0x00000007ff067290 */ /* 0x000fe200087fe4ff */
[----:B0-----:R-:W-:-:S03]  /*0150*/  IMAD.WIDE.U32 R2, R7, 0x4, R2 ;  /* 0x0000000407027825 */ /* 0x001fc600078e0002 */
[----:B------:R-:W-:-:S04]  /*0160*/  IADD3 R4, P0, PT, R2, 0x20, RZ ;  /* 0x0000002002047810 */ /* 0x000fc80007f1e0ff */
[----:B--2---:R-:W-:-:S09]  /*0170*/  IADD3.X R5, PT, PT, RZ, R3, RZ, P0, !PT ;  /* 0x00000003ff057210 */ /* 0x004fd200007fe4ff */
.L_x_16:
[----:B------:R-:W-:Y:S01]  /*0180*/  MOV R2, UR5 ;  /* 0x0000000500027c02 */ /* 0x000fe20008000f00 */
[----:B------:R-:W2:Y:S01]  /*0190*/  LDG.E R15, desc[UR8][R4.64+-0x20] ;  /* 0xffffe008040f7981 */ /* 0x000ea2000c1e1900 */
[----:B------:R-:W-:-:S03]  /*01a0*/  MOV R3, UR6 ;  /* 0x0000000600037c02 */ /* 0x000fc60008000f00 */
[----:B------:R-:W3:Y:S01]  /*01b0*/  LDG.E R24, desc[UR8][R4.64+-0x1c] ;  /* 0xffffe40804187981 */ /* 0x000ee2000c1e1900 */
[----:B------:R-:W-:-:S03]  /*01c0*/  IMAD.WIDE R2, R6, 0x4, R2 ;  /* 0x0000000406027825 */ /* 0x000fc600078e0202 */
[----:B------:R-:W4:Y:S04]  /*01d0*/  LDG.E R19, desc[UR8][R4.64+-0x18] ;  /* 0xffffe80804137981 */ /* 0x000f28000c1e1900 */
[----:B------:R-:W2:Y:S04]  /*01e0*/  LDG.E R16, desc[UR8][R2.64+-0x8000] ;  /* 0xff80000802107981 */ /* 0x000ea8000c1e1900 */
[----:B------:R-:W3:Y:S04]  /*01f0*/  LDG.E R25, desc[UR8][R2.64+-0x7000] ;  /* 0xff90000802197981 */ /* 0x000ee8000c1e1900 */
[----:B------:R-:W4:Y:S04]  /*0200*/  LDG.E R18, desc[UR8][R2.64+-0x6000] ;  /* 0xffa0000802127981 */ /* 0x000f28000c1e1900 */
[----:B------:R-:W5:Y:S04]  /*0210*/  LDG.E R20, desc[UR8][R4.64+-0x14] ;  /* 0xffffec0804147981 */ /* 0x000f68000c1e1900 */
        /* <DEDUP_REMOVED lines=11> */
[----:B------:R-:W5:Y:S01]  /*02d0*/  LDG.E R26, desc[UR8][R4.64+0x1c] ;  /* 0x00001c08041a7981 */ /* 0x000f62000c1e1900 */
[----:B--2---:R-:W-:-:S03]  /*02e0*/  FFMA R15, R15, R16, R14 ;  /* 0x000000100f0f7223 */ /* 0x004fc6000000000e */
[----:B------:R-:W2:Y:S01]  /*02f0*/  LDG.E R16, desc[UR8][R4.64] ;  /* 0x0000000804107981 */ /* 0x000ea2000c1e1900 */
[----:B---3--:R-:W-:-:S03]  /*0300*/  FFMA R24, R24, R25, R15 ;  /* 0x0000001918187223 */ /* 0x008fc6000000000f */
[----:B------:R-:W3:Y:S01]  /*0310*/  LDG.E R14, desc[UR8][R4.64+0x4] ;  /* 0x00000408040e7981 */ /* 0x000ee2000c1e1900 */
[----:B----4-:R-:W-:-:S03]  /*0320*/  FFMA R25, R19, R18, R24 ;  /* 0x0000001213197223 */ /* 0x010fc60000000018 */
[----:B------:R-:W3:Y:S04]  /*0330*/  LDG.E R15, desc[UR8][R2.64+0x1000] ;  /* 0x00100008020f7981 */ /* 0x000ee8000c1e1900 */
[----:B------:R-:W4:Y:S01]  /*0340*/  LDG.E R18, desc[UR8][R4.64+0x8] ;  /* 0x0000080804127981 */ /* 0x000f22000c1e1900 */
[----:B-----5:R-:W-:-:S03]  /*0350*/  FFMA R25, R20, R21, R25 ;  /* 0x0000001514197223 */ /* 0x020fc60000000019 */
[----:B------:R-:W4:Y:S04]  /*0360*/  LDG.E R19, desc[UR8][R2.64+0x2000] ;  /* 0x0020000802137981 */ /* 0x000f28000c1e1900 */
[----:B------:R-:W5:Y:S01]  /*0370*/  LDG.E R20, desc[UR8][R4.64+0xc] ;  /* 0x00000c0804147981 */ /* 0x000f62000c1e1900 */
[----:B------:R-:W-:-:S03]  /*0380*/  FFMA R25, R22, R23, R25 ;  /* 0x0000001716197223 */ /* 0x000fc60000000019 */
[----:B------:R-:W5:Y:S04]  /*0390*/  LDG.E R21, desc[UR8][R2.64+0x3000] ;  /* 0x0030000802157981 */ /* 0x000f68000c1e1900 */
[----:B------:R-:W5:Y:S04]  /*03a0*/  LDG.E R22, desc[UR8][R4.64+0x10] ;  /* 0x0000100804167981 */ /* 0x000f68000c1e1900 */
[----:B------:R-:W5:Y:S01]  /*03b0*/  LDG.E R23, desc[UR8][R2.64+0x4000] ;  /* 0x0040000802177981 */ /* 0x000f62000c1e1900 */
[----:B------:R-:W-:-:S03]  /*03c0*/  FFMA R28, R12, R13, R25 ;  /* 0x0000000d0c1c7223 */ /* 0x000fc60000000019 */
[----:B------:R-:W5:Y:S04]  /*03d0*/  LDG.E R24, desc[UR8][R4.64+0x14] ;  /* 0x0000140804187981 */ /* 0x000f68000c1e1900 */
[----:B------:R-:W5:Y:S04]  /*03e0*/  LDG.E R25, desc[UR8][R2.64+0x5000] ;  /* 0x0050000802197981 */ /* 0x000f68000c1e1900 */
[----:B------:R0:W5:Y:S04]  /*03f0*/  LDG.E R13, desc[UR8][R4.64+0x18] ;  /* 0x00001808040d7981 */ /* 0x000168000c1e1900 */
[----:B------:R-:W5:Y:S01]  /*0400*/  LDG.E R12, desc[UR8][R2.64+0x6000] ;  /* 0x00600008020c7981 */ /* 0x000f62000c1e1900 */
[----:B------:R-:W-:-:S04]  /*0410*/  FFMA R9, R9, R8, R28 ;  /* 0x0000000809097223 */ /* 0x000fc8000000001c */
[----:B------:R-:W-:Y:S01]  /*0420*/  FFMA R9, R10, R11, R9 ;  /* 0x0000000b0a097223 */ /* 0x000fe20000000009 */
[----:B------:R-:W-:-:S04]  /*0430*/  UIADD3 UR4, UPT, UPT, UR4, 0x10, URZ ;  /* 0x0000001004047890 */ /* 0x000fc8000fffe0ff */
[----:B------:R-:W-:Y:S01]  /*0440*/  UISETP.NE.AND UP0, UPT, UR4, 0x400, UPT ;  /* 0x000004000400788c */ /* 0x000fe2000bf05270 */
[----:B0-----:R-:W-:Y:S02]  /*0450*/  IADD3 R4, P0, PT, R4, 0x40, RZ ;  /* 0x0000004004047810 */ /* 0x001fe40007f1e0ff */
[----:B------:R-:W-:Y:S02]  /*0460*/  IADD3 R6, PT, PT, R6, 0x4000, RZ ;  /* 0x0000400006067810 */ /* 0x000fe40007ffe0ff */
[----:B------:R-:W-:Y:S01]  /*0470*/  IADD3.X R5, PT, PT, RZ, R5, RZ, P0, !PT ;  /* 0x00000005ff057210 */ /* 0x000fe200007fe4ff */
[----:B--2---:R-:W-:-:S04]  /*0480*/  FFMA R9, R16, R17, R9 ;  /* 0x0000001110097223 */ /* 0x004fc80000000009 */
[----:B---3--:R-:W-:-:S04]  /*0490*/  FFMA R9, R14, R15, R9 ;  /* 0x0000000f0e097223 */ /* 0x008fc80000000009 */
[----:B----4-:R-:W-:-:S04]  /*04a0*/  FFMA R9, R18, R19, R9 ;  /* 0x0000001312097223 */ /* 0x010fc80000000009 */
[----:B-----5:R-:W-:-:S04]  /*04b0*/  FFMA R9, R20, R21, R9 ;  /* 0x0000001514097223 */ /* 0x020fc80000000009 */
[----:B------:R-:W-:-:S04]  /*04c0*/  FFMA R9, R22, R23, R9 ;  /* 0x0000001716097223 */ /* 0x000fc80000000009 */
[----:B------:R-:W-:-:S04]  /*04d0*/  FFMA R24, R24, R25, R9 ;  /* 0x0000001918187223 */ /* 0x000fc80000000009 */
[----:B------:R-:W-:-:S04]  /*04e0*/  FFMA R13, R13, R12, R24 ;  /* 0x0000000c0d0d7223 */ /* 0x000fc80000000018 */
[----:B------:R-:W-:Y:S01]  /*04f0*/  FFMA R14, R26, R27, R13 ;  /* 0x0000001b1a0e7223 */ /* 0x000fe2000000000d */
[----:B------:R-:W-:Y:S06]  /*0500*/  BRA.U UP0, `(.L_x_16) ;  /* 0xfffffffd001c7547 */ /* 0x000fec000b83ffff */
[----:B------:R-:W0:Y:S01]  /*0510*/  LDC.64 R2, c[0x0][0x390] ;  /* 0x0000e400ff027b82 */ /* 0x000e220000000a00 */
[----:B------:R-:W-:-:S05]  /*0520*/  IADD3 R7, PT, PT, R0, R7, RZ ;  /* 0x0000000700077210 */ /* 0x000fca0007ffe0ff */
[----:B0-----:R-:W-:-:S05]  /*0530*/  IMAD.WIDE R2, R7, 0x4, R2 ;  /* 0x0000000407027825 */ /* 0x001fca00078e0202 */
[----:B------:R-:W-:Y:S01]  /*0540*/  STG.E desc[UR8][R2.64], R14 ;  /* 0x0000000e02007986 */ /* 0x000fe2000c101908 */
[----:B------:R-:W-:Y:S05]  /*0550*/  EXIT ;  /* 0x000000000000794d */ /* 0x000fea0003800000 */
.L_x_17:
        /* <DEDUP_REMOVED lines=10> */
.L_x_22:


//--------------------- .nv.global.init           --------------------------
	.section	.nv.global.init,"aw",@progbits
	.align	4
.nv.global.init:
	.type		__cudart_i2opi_f,@object
	.size		__cudart_i2opi_f,(.L_0 - __cudart_i2opi_f)
__cudart_i2opi_f:
        /*0000*/ 	.byte	0x41, 0x90, 0x43, 0x3c, 0x99, 0x95, 0x62, 0xdb, 0xc0, 0xdd, 0x34, 0xf5, 0xd1, 0x57, 0x27, 0xfc
        /*0010*/ 	.byte	0x29, 0x15, 0x44, 0x4e, 0x6e, 0x83, 0xf9, 0xa2
.L_0:


//--------------------- .nv.shared.reserved.0     --------------------------
	.section	.nv.shared.reserved.0,"aw",@nobits
	.weak		__nv_reservedSMEM_offset_0_alias
	.size		__nv_reservedSMEM_offset_0_alias, 0, 64
	.other		__nv_reservedSMEM_offset_0_alias,@"STO_CUDA_RESERVED_SHARED STV_DEFAULT"
__nv_reservedSMEM_offset_0_alias:
	.zero		0
	.zero		64


//--------------------- .nv.constant0._Z21specialFunctionKernelPf --------------------------
	.section	.nv.constant0._Z21specialFunctionKernelPf,"a",@progbits
	.sectionflags	@""
	.align	4
.nv.constant0._Z21specialFunctionKernelPf:
	.zero		904


//--------------------- .nv.constant0._Z21atomicOperationKernelPf --------------------------
	.section	.nv.constant0._Z21atomicOperationKernelPf,"a",@progbits
	.sectionflags	@""
	.align	4
.nv.constant0._Z21atomicOperationKernelPf:
	.zero		904


//--------------------- .nv.constant0._Z30floatingPointCalculationKernelPf --------------------------
	.section	.nv.constant0._Z30floatingPointCalculationKernelPf,"a",@progbits
	.sectionflags	@""
	.align	4
.nv.constant0._Z30floatingPointCalculationKernelPf:
	.zero		904


//--------------------- .nv.constant0._Z26matrixMultiplicationKernelPfS_S_ --------------------------
	.section	.nv.constant0._Z26matrixMultiplicationKernelPfS_S_,"a",@progbits
	.sectionflags	@""
	.align	4
.nv.constant0._Z26matrixMultiplicationKernelPfS_S_:
	.zero		920


//--------------------- SYMBOLS --------------------------

	.type		.nv.reservedSmem.offset0,@object
	.size		.nv.reservedSmem.offset0,0x4
